	.headerflags	@"EF_CUDA_TEXMODE_UNIFIED EF_CUDA_64BIT_ADDRESS EF_CUDA_SM86 EF_CUDA_VIRTUAL_SM(EF_CUDA_SM86)"
	.elftype	@"ET_EXEC"


//--------------------- .nv.info                  --------------------------
	.section	.nv.info,"",@"SHT_CUDA_INFO"
	.align	4


	//----- nvinfo : EIATTR_REGCOUNT
	.align		4
        /*0000*/ 	.byte	0x04, 0x2f
        /*0002*/ 	.short	(.L_1 - .L_0)
	.align		4
.L_0:
        /*0004*/ 	.word	index@(triton_red_fused__to_copy_add_amax_amin_clamp_mul_reciprocal_11)
        /*0008*/ 	.word	0x00000027


	//----- nvinfo : EIATTR_MIN_STACK_SIZE
	.align		4
.L_1:
        /*000c*/ 	.byte	0x04, 0x12
        /*000e*/ 	.short	(.L_3 - .L_2)
	.align		4
.L_2:
        /*0010*/ 	.word	index@(triton_red_fused__to_copy_add_amax_amin_clamp_mul_reciprocal_11)
        /*0014*/ 	.word	0x00000000


	//----- nvinfo : EIATTR_FRAME_SIZE
	.align		4
.L_3:
        /*0018*/ 	.byte	0x04, 0x11
        /*001a*/ 	.short	(.L_5 - .L_4)
	.align		4
.L_4:
        /*001c*/ 	.word	index@(triton_red_fused__to_copy_add_amax_amin_clamp_mul_reciprocal_11)
        /*0020*/ 	.word	0x00000000


	//----- nvinfo : EIATTR_MIN_STACK_SIZE
	.align		4
.L_5:
        /*0024*/ 	.byte	0x04, 0x12
        /*0026*/ 	.short	(.L_7 - .L_6)
	.align		4
.L_6:
        /*0028*/ 	.word	index@(triton_red_fused__to_copy_add_amax_amin_clamp_mul_reciprocal_11)
        /*002c*/ 	.word	0x00000000
.L_7:


//--------------------- .nv.info.triton_red_fused__to_copy_add_amax_amin_clamp_mul_reciprocal_11 --------------------------
	.section	.nv.info.triton_red_fused__to_copy_add_amax_amin_clamp_mul_reciprocal_11,"",@"SHT_CUDA_INFO"
	.sectionflags	@""
	.align	4


	//----- nvinfo : EIATTR_CUDA_API_VERSION
	.align		4
        /*0000*/ 	.byte	0x04, 0x37
        /*0002*/ 	.short	(.L_9 - .L_8)
.L_8:
        /*0004*/ 	.word	0x0000007c


	//----- nvinfo : EIATTR_SW2861232_WAR
	.align		4
.L_9:
        /*0008*/ 	.byte	0x01, 0x35
	.zero		2


	//----- nvinfo : EIATTR_PARAM_CBANK
	.align		4
        /*000c*/ 	.byte	0x04, 0x0a
        /*000e*/ 	.short	(.L_11 - .L_10)
	.align		4
.L_10:
        /*0010*/ 	.word	index@(.nv.constant0.triton_red_fused__to_copy_add_amax_amin_clamp_mul_reciprocal_11)
        /*0014*/ 	.short	0x0160
        /*0016*/ 	.short	0x0030


	//----- nvinfo : EIATTR_CBANK_PARAM_SIZE
	.align		4
.L_11:
        /*0018*/ 	.byte	0x03, 0x19
        /*001a*/ 	.short	0x0030


	//----- nvinfo : EIATTR_KPARAM_INFO
	.align		4
        /*001c*/ 	.byte	0x04, 0x17
        /*001e*/ 	.short	(.L_13 - .L_12)
.L_12:
        /*0020*/ 	.word	0x00000000
        /*0024*/ 	.short	0x0006
        /*0026*/ 	.short	0x0028
        /*0028*/ 	.byte	0x00, 0xf4, 0x21, 0x00


	//----- nvinfo : EIATTR_KPARAM_INFO
	.align		4
.L_13:
        /*002c*/ 	.byte	0x04, 0x17
        /*002e*/ 	.short	(.L_15 - .L_14)
.L_14:
        /*0030*/ 	.word	0x00000000
        /*0034*/ 	.short	0x0005
        /*0036*/ 	.short	0x0024
        /*0038*/ 	.byte	0x00, 0xf0, 0x11, 0x00


	//----- nvinfo : EIATTR_KPARAM_INFO
	.align		4
.L_15:
        /*003c*/ 	.byte	0x04, 0x17
        /*003e*/ 	.short	(.L_17 - .L_16)
.L_16:
        /*0040*/ 	.word	0x00000000
        /*0044*/ 	.short	0x0004
        /*0046*/ 	.short	0x0020
        /*0048*/ 	.byte	0x00, 0xf0, 0x11, 0x00


	//----- nvinfo : EIATTR_KPARAM_INFO
	.align		4
.L_17:
        /*004c*/ 	.byte	0x04, 0x17
        /*004e*/ 	.short	(.L_19 - .L_18)
.L_18:
        /*0050*/ 	.word	0x00000000
        /*0054*/ 	.short	0x0003
        /*0056*/ 	.short	0x0018
        /*0058*/ 	.byte	0x00, 0xf4, 0x21, 0x00


	//----- nvinfo : EIATTR_KPARAM_INFO
	.align		4
.L_19:
        /*005c*/ 	.byte	0x04, 0x17
        /*005e*/ 	.short	(.L_21 - .L_20)
.L_20:
        /*0060*/ 	.word	0x00000000
        /*0064*/ 	.short	0x0002
        /*0066*/ 	.short	0x0010
        /*0068*/ 	.byte	0x00, 0xf4, 0x21, 0x00


	//----- nvinfo : EIATTR_KPARAM_INFO
	.align		4
.L_21:
        /*006c*/ 	.byte	0x04, 0x17
        /*006e*/ 	.short	(.L_23 - .L_22)
.L_22:
        /*0070*/ 	.word	0x00000000
        /*0074*/ 	.short	0x0001
        /*0076*/ 	.short	0x0008
        /*0078*/ 	.byte	0x00, 0xf4, 0x21, 0x00


	//----- nvinfo : EIATTR_KPARAM_INFO
	.align		4
.L_23:
        /*007c*/ 	.byte	0x04, 0x17
        /*007e*/ 	.short	(.L_25 - .L_24)
.L_24:
        /*0080*/ 	.word	0x00000000
        /*0084*/ 	.short	0x0000
        /*0086*/ 	.short	0x0000
        /*0088*/ 	.byte	0x00, 0xf4, 0x21, 0x00


	//----- nvinfo : EIATTR_MAXREG_COUNT
	.align		4
.L_25:
        /*008c*/ 	.byte	0x03, 0x1b
        /*008e*/ 	.short	0x00ff


	//----- nvinfo : EIATTR_COOP_GROUP_MASK_REGIDS
	.align		4
        /*0090*/ 	.byte	0x04, 0x29
        /*0092*/ 	.short	(.L_27 - .L_26)


	//   ....[0]....
.L_26:
        /*0094*/ 	.word	0xffffffff


	//   ....[1]....
        /*0098*/ 	.word	0xffffffff


	//   ....[2]....
        /*009c*/ 	.word	0xffffffff


	//   ....[3]....
        /*00a0*/ 	.word	0xffffffff


	//   ....[4]....
        /*00a4*/ 	.word	0xffffffff


	//   ....[5]....
        /*00a8*/ 	.word	0xffffffff


	//   ....[6]....
        /*00ac*/ 	.word	0xffffffff


	//   ....[7]....
        /*00b0*/ 	.word	0xffffffff


	//   ....[8]....
        /*00b4*/ 	.word	0xffffffff


	//   ....[9]....
        /*00b8*/ 	.word	0xffffffff


	//   ....[10]....
        /*00bc*/ 	.word	0xffffffff


	//   ....[11]....
        /*00c0*/ 	.word	0xffffffff


	//   ....[12]....
        /*00c4*/ 	.word	0xffffffff


	//   ....[13]....
        /*00c8*/ 	.word	0xffffffff


	//----- nvinfo : EIATTR_COOP_GROUP_INSTR_OFFSETS
	.align		4
.L_27:
        /*00cc*/ 	.byte	0x04, 0x28
        /*00ce*/ 	.short	(.L_29 - .L_28)


	//   ....[0]....
.L_28:
        /*00d0*/ 	.word	0x00000d00


	//   ....[1]....
        /*00d4*/ 	.word	0x00000de0


	//   ....[2]....
        /*00d8*/ 	.word	0x00000f60


	//   ....[3]....
        /*00dc*/ 	.word	0x00001170


	//   ....[4]....
        /*00e0*/ 	.word	0x00001310


	//   ....[5]....
        /*00e4*/ 	.word	0x00001380


	//   ....[6]....
        /*00e8*/ 	.word	0x00001430


	//   ....[7]....
        /*00ec*/ 	.word	0x00001470


	//   ....[8]....
        /*00f0*/ 	.word	0x00001480


	//   ....[9]....
        /*00f4*/ 	.word	0x00001510


	//   ....[10]....
        /*00f8*/ 	.word	0x00001540


	//   ....[11]....
        /*00fc*/ 	.word	0x000015e0


	//   ....[12]....
        /*0100*/ 	.word	0x000016b0


	//   ....[13]....
        /*0104*/ 	.word	0x00001710


	//----- nvinfo : EIATTR_EXIT_INSTR_OFFSETS
	.align		4
.L_29:
        /*0108*/ 	.byte	0x04, 0x1c
        /*010a*/ 	.short	(.L_31 - .L_30)


	//   ....[0]....
.L_30:
        /*010c*/ 	.word	0x00002dc0


	//   ....[1]....
        /*0110*/ 	.word	0x00002de0


	//----- nvinfo : EIATTR_REQNTID
	.align		4
.L_31:
        /*0114*/ 	.byte	0x04, 0x10
        /*0116*/ 	.short	(.L_33 - .L_32)
.L_32:
        /*0118*/ 	.word	0x00000100
        /*011c*/ 	.word	0x00000001
        /*0120*/ 	.word	0x00000001
.L_33:


//--------------------- .nv.callgraph             --------------------------
	.section	.nv.callgraph,"",@"SHT_CUDA_CALLGRAPH"
	.align	4
	.sectionentsize	8
	.align		4
        /*0000*/ 	.word	0x00000000
	.align		4
        /*0004*/ 	.word	0xffffffff
	.align		4
        /*0008*/ 	.word	0x00000000
	.align		4
        /*000c*/ 	.word	0xfffffffe
	.align		4
        /*0010*/ 	.word	0x00000000
	.align		4
        /*0014*/ 	.word	0xfffffffd
	.align		4
        /*0018*/ 	.word	0x00000000
	.align		4
        /*001c*/ 	.word	0xfffffffc


//--------------------- .nv.rel.action            --------------------------
	.section	.nv.rel.action,"",@"SHT_CUDA_RELOCINFO"
	.align	8
	.sectionentsize	8
        /*0000*/ 	.byte	0x73, 0x00, 0x00, 0x00, 0x00, 0x00, 0x00, 0x00, 0x00, 0x00, 0x00, 0x11, 0x25, 0x00, 0x05, 0x36


//--------------------- .nv.constant0.triton_red_fused__to_copy_add_amax_amin_clamp_mul_reciprocal_11 --------------------------
	.section	.nv.constant0.triton_red_fused__to_copy_add_amax_amin_clamp_mul_reciprocal_11,"a",@progbits
	.sectionflags	@""
	.align	4
.nv.constant0.triton_red_fused__to_copy_add_amax_amin_clamp_mul_reciprocal_11:
	.zero		400


//--------------------- .text.triton_red_fused__to_copy_add_amax_amin_clamp_mul_reciprocal_11 --------------------------
	.section	.text.triton_red_fused__to_copy_add_amax_amin_clamp_mul_reciprocal_11,"ax",@progbits
	.sectionflags	@"SHF_BARRIERS=1"
	.sectioninfo	@"SHI_REGISTERS=39"
	.align	128
        .global         triton_red_fused__to_copy_add_amax_amin_clamp_mul_reciprocal_11
        .type           triton_red_fused__to_copy_add_amax_amin_clamp_mul_reciprocal_11,@function
        .size           triton_red_fused__to_copy_add_amax_amin_clamp_mul_reciprocal_11,(.L_x_1 - triton_red_fused__to_copy_add_amax_amin_clamp_mul_reciprocal_11)
        .other          triton_red_fused__to_copy_add_amax_amin_clamp_mul_reciprocal_11,@"STO_CUDA_ENTRY STV_DEFAULT"
triton_red_fused__to_copy_add_amax_amin_clamp_mul_reciprocal_11:
.text.triton_red_fused__to_copy_add_amax_amin_clamp_mul_reciprocal_11:
[----:B------:R-:W-:Y:S02]  /*0000*/  IMAD.MOV.U32 R1, RZ, RZ, c[0x0][0x28] ;  /* 0x00000a00ff017624 */ /* 0x000fe400078e00ff */
[----:B------:R-:W0:Y:S01]  /*0010*/  S2R R19, SR_TID.X ;  /* 0x0000000000137919 */ /* 0x000e220000002100 */
[----:B------:R-:W-:Y:S01]  /*0020*/  IMAD.MOV.U32 R17, RZ, RZ, 0x2 ;  /* 0x00000002ff117424 */ /* 0x000fe200078e00ff */
[----:B------:R-:W-:Y:S01]  /*0030*/  CS2R R6, SRZ ;  /* 0x0000000000067805 */ /* 0x000fe2000001ff00 */
[----:B------:R-:W-:Y:S01]  /*0040*/  ULDC.64 UR4, c[0x0][0x118] ;  /* 0x0000460000047ab9 */ /* 0x000fe20000000a00 */
[----:B------:R-:W1:Y:S01]  /*0050*/  S2R R22, SR_CTAID.X ;  /* 0x0000000000167919 */ /* 0x000e620000002500 */
[----:B------:R-:W-:Y:S01]  /*0060*/  CS2R R8, SRZ ;  /* 0x0000000000087805 */ /* 0x000fe2000001ff00 */
[----:B0-----:R-:W-:Y:S01]  /*0070*/  SHF.R.U32.HI R3, RZ, 0x7, R19 ;  /* 0x00000007ff037819 */ /* 0x001fe20000011613 */
[----:B------:R-:W-:Y:S02]  /*0080*/  IMAD.SHL.U32 R16, R19, 0x8, RZ ;  /* 0x0000000813107824 */ /* 0x000fe400078e00ff */
[----:B-1----:R-:W-:Y:S01]  /*0090*/  IMAD.SHL.U32 R22, R22, 0x2, RZ ;  /* 0x0000000216167824 */ /* 0x002fe200078e00ff */
[----:B------:R-:W-:-:S02]  /*00a0*/  SGXT.U32 R3, R3, 0x1 ;  /* 0x000000010303781a */ /* 0x000fc40000000000 */
[----:B------:R-:W-:Y:S02]  /*00b0*/  LOP3.LUT R5, R16, 0x78, RZ, 0xc0, !PT ;  /* 0x0000007810057812 */ /* 0x000fe400078ec0ff */
[----:B------:R-:W-:Y:S02]  /*00c0*/  SHF.R.U32.HI R2, RZ, 0x7, R16 ;  /* 0x00000007ff027819 */ /* 0x000fe40000011610 */
[----:B------:R-:W-:Y:S02]  /*00d0*/  LOP3.LUT R20, R3, R22, RZ, 0xfc, !PT ;  /* 0x0000001603147212 */ /* 0x000fe400078efcff */
[----:B------:R-:W-:Y:S02]  /*00e0*/  SGXT.U32 R3, R2, 0x3 ;  /* 0x000000030203781a */ /* 0x000fe40000000000 */
[C---:B------:R-:W-:Y:S01]  /*00f0*/  ISETP.GE.AND P1, PT, R20.reuse, 0x200, PT ;  /* 0x000002001400780c */ /* 0x040fe20003f26270 */
[----:B------:R-:W-:Y:S02]  /*0100*/  IMAD R18, R20, 0x80, R5 ;  /* 0x0000008014127824 */ /* 0x000fe400078e0205 */
[----:B------:R-:W-:-:S02]  /*0110*/  CS2R R4, SRZ ;  /* 0x0000000000047805 */ /* 0x000fc4000001ff00 */
[----:B------:R-:W-:-:S04]  /*0120*/  IMAD R10, R3, 0x80800, R18 ;  /* 0x00080800030a7824 */ /* 0x000fc800078e0212 */
[CC--:B------:R-:W-:Y:S01]  /*0130*/  IMAD.WIDE R2, R10.reuse, R17.reuse, c[0x0][0x160] ;  /* 0x000058000a027625 */ /* 0x0c0fe200078e0211 */
[----:B------:R-:W-:Y:S02]  /*0140*/  IADD3 R24, R10, 0x404000, RZ ;  /* 0x004040000a187810 */ /* 0x000fe40007ffe0ff */
[----:B------:R-:W-:Y:S02]  /*0150*/  CS2R R10, SRZ ;  /* 0x00000000000a7805 */ /* 0x000fe4000001ff00 */
[----:B------:R-:W2:Y:S01]  /*0160*/  @!P1 LDG.E.EL.128 R4, [R2.64] ;  /* 0x0000000402049981 */ /* 0x000ea2000c2e1d00 */
[----:B------:R-:W-:-:S05]  /*0170*/  IMAD.WIDE R24, R24, R17, c[0x0][0x160] ;  /* 0x0000580018187625 */ /* 0x000fca00078e0211 */
[----:B------:R0:W3:Y:S01]  /*0180*/  @!P1 LDG.E.EL.128 R8, [R24.64] ;  /* 0x0000000418089981 */ /* 0x0000e2000c2e1d00 */
[----:B------:R-:W-:Y:S01]  /*0190*/  SHF.R.U32.HI R13, RZ, 0x7, R16 ;  /* 0x00000007ff0d7819 */ /* 0x000fe20000011610 */
[----:B------:R-:W-:-:S03]  /*01a0*/  CS2R R14, SRZ ;  /* 0x00000000000e7805 */ /* 0x000fc6000001ff00 */
[----:B------:R-:W-:-:S05]  /*01b0*/  SGXT.U32 R13, R13, 0x3 ;  /* 0x000000030d0d781a */ /* 0x000fca0000000000 */
[----:B------:R-:W-:-:S05]  /*01c0*/  IMAD R13, R13, 0x80800, R18 ;  /* 0x000808000d0d7824 */ /* 0x000fca00078e0212 */
[----:B------:R-:W-:Y:S02]  /*01d0*/  IADD3 R26, R13, 0x808000, RZ ;  /* 0x008080000d1a7810 */ /* 0x000fe40007ffe0ff */
[----:B------:R-:W-:-:S03]  /*01e0*/  CS2R R12, SRZ ;  /* 0x00000000000c7805 */ /* 0x000fc6000001ff00 */
[----:B------:R-:W-:-:S05]  /*01f0*/  IMAD.WIDE R26, R26, R17, c[0x0][0x160] ;  /* 0x000058001a1a7625 */ /* 0x000fca00078e0211 */
[----:B------:R1:W4:Y:S01]  /*0200*/  @!P1 LDG.E.EL.128 R12, [R26.64] ;  /* 0x000000041a0c9981 */ /* 0x000322000c2e1d00 */
[C---:B--2---:R-:W-:Y:S01]  /*0210*/  IMAD.U32 R28, R4.reuse, 0x10000, RZ ;  /* 0x00010000041c7824 */ /* 0x044fe200078e00ff */
[----:B0-----:R-:W-:Y:S01]  /*0220*/  PRMT R25, R4, 0x7632, R25 ;  /* 0x0000763204197816 */ /* 0x001fe20000000019 */
[----:B------:R-:W-:-:S03]  /*0230*/  IMAD.U32 R4, R5, 0x10000, RZ ;  /* 0x0001000005047824 */ /* 0x000fc600078e00ff */
[----:B------:R-:W-:Y:S01]  /*0240*/  FSETP.GEU.AND P0, PT, R28, -INF , PT ;  /* 0xff8000001c00780b */ /* 0x000fe20003f0e000 */
[----:B------:R-:W-:Y:S01]  /*0250*/  IMAD.U32 R25, R25, 0x10000, RZ ;  /* 0x0001000019197824 */ /* 0x000fe200078e00ff */
[----:B------:R-:W-:Y:S01]  /*0260*/  FSETP.GEU.AND P3, PT, R4, -INF , PT ;  /* 0xff8000000400780b */ /* 0x000fe20003f6e000 */
[----:B---3--:R-:W-:Y:S01]  /*0270*/  IMAD.U32 R24, R8, 0x10000, RZ ;  /* 0x0001000008187824 */ /* 0x008fe200078e00ff */
[C---:B------:R-:W-:Y:S01]  /*0280*/  FSEL R23, R28.reuse, -INF , P0 ;  /* 0xff8000001c177808 */ /* 0x040fe20000000000 */
[----:B------:R-:W-:Y:S01]  /*0290*/  IMAD.U32 R31, R9, 0x10000, RZ ;  /* 0x00010000091f7824 */ /* 0x000fe200078e00ff */
[C---:B------:R-:W-:Y:S02]  /*02a0*/  FSETP.GT.AND P0, PT, R28.reuse, +INF , PT ;  /* 0x7f8000001c00780b */ /* 0x040fe40003f04000 */
[----:B------:R-:W-:Y:S02]  /*02b0*/  FSEL R23, R23, -INF , !P1 ;  /* 0xff80000017177808 */ /* 0x000fe40004800000 */
[----:B------:R-:W-:-:S02]  /*02c0*/  FSEL R28, R28, +INF , !P0 ;  /* 0x7f8000001c1c7808 */ /* 0x000fc40004000000 */
[C---:B------:R-:W-:Y:S02]  /*02d0*/  FSETP.GT.AND P2, PT, R4.reuse, +INF , PT ;  /* 0x7f8000000400780b */ /* 0x040fe40003f44000 */
[----:B------:R-:W-:Y:S02]  /*02e0*/  FSETP.NAN.AND P0, PT, R23, R23, PT ;  /* 0x000000171700720b */ /* 0x000fe40003f08000 */
[C---:B-1----:R-:W-:Y:S02]  /*02f0*/  FSEL R27, R4.reuse, -INF , P3 ;  /* 0xff800000041b7808 */ /* 0x042fe40001800000 */
[----:B------:R-:W-:Y:S02]  /*0300*/  FSETP.GT.AND P3, PT, R25, +INF , PT ;  /* 0x7f8000001900780b */ /* 0x000fe40003f64000 */
[----:B------:R-:W-:Y:S02]  /*0310*/  FSEL R26, R4, +INF , !P2 ;  /* 0x7f800000041a7808 */ /* 0x000fe40005000000 */
[----:B------:R-:W-:-:S02]  /*0320*/  FSEL R29, R28, +INF , !P1 ;  /* 0x7f8000001c1d7808 */ /* 0x000fc40004800000 */
[----:B------:R-:W-:Y:S02]  /*0330*/  FSEL R4, R27, -INF , !P1 ;  /* 0xff8000001b047808 */ /* 0x000fe40004800000 */
[----:B------:R-:W-:Y:S02]  /*0340*/  FSEL R27, R25, +INF , !P3 ;  /* 0x7f800000191b7808 */ /* 0x000fe40005800000 */
[----:B------:R-:W-:Y:S02]  /*0350*/  FSETP.NAN.AND P2, PT, R29, R29, PT ;  /* 0x0000001d1d00720b */ /* 0x000fe40003f48000 */
[-C--:B------:R-:W-:Y:S02]  /*0360*/  FSETP.GT.AND P6, PT, R23, R24.reuse, PT ;  /* 0x000000181700720b */ /* 0x080fe40003fc4000 */
[----:B------:R-:W-:Y:S02]  /*0370*/  FSEL R28, R27, +INF , !P1 ;  /* 0x7f8000001b1c7808 */ /* 0x000fe40004800000 */
[----:B------:R-:W-:-:S02]  /*0380*/  @!P0 FSEL R23, R23, R24, P6 ;  /* 0x0000001817178208 */ /* 0x000fc40003000000 */
[----:B------:R-:W-:Y:S02]  /*0390*/  PRMT R27, R8, 0x7632, R27 ;  /* 0x00007632081b7816 */ /* 0x000fe4000000001b */
[----:B------:R-:W-:Y:S02]  /*03a0*/  FSETP.NAN.AND P0, PT, R28, R28, PT ;  /* 0x0000001c1c00720b */ /* 0x000fe40003f08000 */
[----:B------:R-:W-:Y:S01]  /*03b0*/  FSETP.GEU.AND P3, PT, R29, R24, PT ;  /* 0x000000181d00720b */ /* 0x000fe20003f6e000 */
[----:B------:R-:W-:Y:S01]  /*03c0*/  IMAD.U32 R27, R27, 0x10000, RZ ;  /* 0x000100001b1b7824 */ /* 0x000fe200078e00ff */
[----:B------:R-:W-:Y:S02]  /*03d0*/  FSETP.NAN.AND P4, PT, R4, R4, PT ;  /* 0x000000040400720b */ /* 0x000fe40003f88000 */
[----:B------:R-:W-:Y:S02]  /*03e0*/  @!P2 FSEL R29, R29, R24, !P3 ;  /* 0x000000181d1da208 */ /* 0x000fe40005800000 */
[----:B------:R-:W-:-:S02]  /*03f0*/  FSETP.GEU.AND P3, PT, R28, R27, PT ;  /* 0x0000001b1c00720b */ /* 0x000fc40003f6e000 */
[----:B------:R-:W-:Y:S02]  /*0400*/  FSEL R26, R26, +INF , !P1 ;  /* 0x7f8000001a1a7808 */ /* 0x000fe40004800000 */
[----:B------:R-:W-:Y:S01]  /*0410*/  PRMT R24, R5, 0x7632, R24 ;  /* 0x0000763205187816 */ /* 0x000fe20000000018 */
[----:B------:R-:W-:Y:S01]  /*0420*/  IMAD.U32 R5, R6, 0x10000, RZ ;  /* 0x0001000006057824 */ /* 0x000fe200078e00ff */
[----:B------:R-:W-:Y:S02]  /*0430*/  @!P0 FSEL R28, R28, R27, !P3 ;  /* 0x0000001b1c1c8208 */ /* 0x000fe40005800000 */
[----:B------:R-:W-:Y:S01]  /*0440*/  FSETP.NAN.AND P5, PT, R26, R26, PT ;  /* 0x0000001a1a00720b */ /* 0x000fe20003fa8000 */
[----:B------:R-:W-:Y:S01]  /*0450*/  IMAD.U32 R24, R24, 0x10000, RZ ;  /* 0x0001000018187824 */ /* 0x000fe200078e00ff */
[----:B------:R-:W-:Y:S02]  /*0460*/  FSETP.GEU.AND P0, PT, R25, -INF , PT ;  /* 0xff8000001900780b */ /* 0x000fe40003f0e000 */
[----:B------:R-:W-:-:S02]  /*0470*/  FSETP.GT.AND P2, PT, R4, R31, PT ;  /* 0x0000001f0400720b */ /* 0x000fc40003f44000 */
[----:B------:R-:W-:Y:S02]  /*0480*/  FSEL R29, R29, +INF , !P1 ;  /* 0x7f8000001d1d7808 */ /* 0x000fe40004800000 */
[----:B------:R-:W-:Y:S02]  /*0490*/  FSEL R28, R28, +INF , !P1 ;  /* 0x7f8000001c1c7808 */ /* 0x000fe40004800000 */
[----:B------:R-:W-:Y:S02]  /*04a0*/  FSEL R8, R25, -INF , P0 ;  /* 0xff80000019087808 */ /* 0x000fe40000000000 */
[----:B------:R-:W-:Y:S02]  /*04b0*/  @!P4 FSEL R4, R4, R31, P2 ;  /* 0x0000001f0404c208 */ /* 0x000fe40001000000 */
[C---:B----4-:R-:W-:Y:S01]  /*04c0*/  PRMT R25, R12.reuse, 0x7632, R25 ;  /* 0x000076320c197816 */ /* 0x050fe20000000019 */
[----:B------:R-:W-:Y:S01]  /*04d0*/  IMAD.U32 R12, R12, 0x10000, RZ ;  /* 0x000100000c0c7824 */ /* 0x000fe200078e00ff */
[----:B------:R-:W-:-:S02]  /*04e0*/  FSETP.NAN.AND P3, PT, R29, R29, PT ;  /* 0x0000001d1d00720b */ /* 0x000fc40003f68000 */
[----:B------:R-:W-:Y:S01]  /*04f0*/  FSETP.NAN.AND P2, PT, R28, R28, PT ;  /* 0x0000001c1c00720b */ /* 0x000fe20003f48000 */
[----:B------:R-:W-:Y:S01]  /*0500*/  IMAD.U32 R25, R25, 0x10000, RZ ;  /* 0x0001000019197824 */ /* 0x000fe200078e00ff */
[-C--:B------:R-:W-:Y:S02]  /*0510*/  FSETP.GEU.AND P6, PT, R26, R31.reuse, PT ;  /* 0x0000001f1a00720b */ /* 0x080fe40003fce000 */
[----:B------:R-:W-:Y:S02]  /*0520*/  FSETP.GT.AND P0, PT, R24, +INF , PT ;  /* 0x7f8000001800780b */ /* 0x000fe40003f04000 */
[----:B------:R-:W-:Y:S02]  /*0530*/  FSEL R8, R8, -INF , !P1 ;  /* 0xff80000008087808 */ /* 0x000fe40004800000 */
[----:B------:R-:W-:Y:S02]  /*0540*/  @!P5 FSEL R26, R26, R31, !P6 ;  /* 0x0000001f1a1ad208 */ /* 0x000fe40007000000 */
[----:B------:R-:W-:-:S02]  /*0550*/  FSEL R31, R24, +INF , !P0 ;  /* 0x7f800000181f7808 */ /* 0x000fc40004000000 */
[----:B------:R-:W-:Y:S02]  /*0560*/  FSETP.NAN.AND P0, PT, R8, R8, PT ;  /* 0x000000080800720b */ /* 0x000fe40003f08000 */
[-C--:B------:R-:W-:Y:S02]  /*0570*/  FSETP.GEU.AND P5, PT, R29, R12.reuse, PT ;  /* 0x0000000c1d00720b */ /* 0x080fe40003fae000 */
[CC--:B------:R-:W-:Y:S02]  /*0580*/  FSETP.GEU.AND P4, PT, R28.reuse, R25.reuse, PT ;  /* 0x000000191c00720b */ /* 0x0c0fe40003f8e000 */
[----:B------:R-:W-:Y:S02]  /*0590*/  FSEL R31, R31, +INF , !P1 ;  /* 0x7f8000001f1f7808 */ /* 0x000fe40004800000 */
[----:B------:R-:W-:Y:S02]  /*05a0*/  @!P3 FSEL R29, R29, R12, !P5 ;  /* 0x0000000c1d1db208 */ /* 0x000fe40006800000 */
[----:B------:R-:W-:-:S02]  /*05b0*/  @!P2 FSEL R28, R28, R25, !P4 ;  /* 0x000000191c1ca208 */ /* 0x000fc40006000000 */
[----:B------:R-:W-:Y:S02]  /*05c0*/  PRMT R6, R9, 0x7632, R6 ;  /* 0x0000763209067816 */ /* 0x000fe40000000006 */
[----:B------:R-:W-:Y:S02]  /*05d0*/  FSEL R32, R26, +INF , !P1 ;  /* 0x7f8000001a207808 */ /* 0x000fe40004800000 */
[----:B------:R-:W-:Y:S01]  /*05e0*/  FSETP.NAN.AND P4, PT, R31, R31, PT ;  /* 0x0000001f1f00720b */ /* 0x000fe20003f88000 */
[----:B------:R-:W-:Y:S01]  /*05f0*/  IMAD.U32 R26, R6, 0x10000, RZ ;  /* 0x00010000061a7824 */ /* 0x000fe200078e00ff */
[----:B------:R-:W-:Y:S02]  /*0600*/  FSEL R9, R29, +INF , !P1 ;  /* 0x7f8000001d097808 */ /* 0x000fe40004800000 */
[----:B------:R-:W-:Y:S02]  /*0610*/  FSEL R28, R28, +INF , !P1 ;  /* 0x7f8000001c1c7808 */ /* 0x000fe40004800000 */
[----:B------:R-:W-:-:S02]  /*0620*/  FSETP.GT.AND P5, PT, R8, R27, PT ;  /* 0x0000001b0800720b */ /* 0x000fc40003fa4000 */
[----:B------:R-:W-:Y:S02]  /*0630*/  FSETP.NAN.AND P3, PT, R32, R32, PT ;  /* 0x000000202000720b */ /* 0x000fe40003f68000 */
[----:B------:R-:W-:Y:S02]  /*0640*/  FSETP.GEU.AND P2, PT, R9, R28, PT ;  /* 0x0000001c0900720b */ /* 0x000fe40003f4e000 */
[----:B------:R-:W-:Y:S01]  /*0650*/  @!P0 FSEL R8, R8, R27, P5 ;  /* 0x0000001b08088208 */ /* 0x000fe20002800000 */
[----:B------:R-:W-:Y:S01]  /*0660*/  IMAD.U32 R27, R13, 0x10000, RZ ;  /* 0x000100000d1b7824 */ /* 0x000fe200078e00ff */
[----:B------:R-:W-:Y:S02]  /*0670*/  FSETP.GT.AND P0, PT, R5, +INF , PT ;  /* 0x7f8000000500780b */ /* 0x000fe40003f04000 */
[----:B------:R-:W-:Y:S02]  /*0680*/  FSETP.GEU.AND P5, PT, R31, R26, PT ;  /* 0x0000001a1f00720b */ /* 0x000fe40003fae000 */
[----:B------:R-:W-:-:S02]  /*0690*/  FSEL R30, R5, +INF , !P0 ;  /* 0x7f800000051e7808 */ /* 0x000fc40004000000 */
[----:B------:R-:W-:Y:S02]  /*06a0*/  FSETP.GEU.AND P6, PT, R32, R27, PT ;  /* 0x0000001b2000720b */ /* 0x000fe40003fce000 */
[----:B------:R-:W-:Y:S02]  /*06b0*/  @!P4 FSEL R31, R31, R26, !P5 ;  /* 0x0000001a1f1fc208 */ /* 0x000fe40006800000 */
[----:B------:R-:W-:Y:S02]  /*06c0*/  FSETP.NAN.AND P0, PT, R9, R9, PT ;  /* 0x000000090900720b */ /* 0x000fe40003f08000 */
[----:B------:R-:W-:Y:S02]  /*06d0*/  FSEL R30, R30, +INF , !P1 ;  /* 0x7f8000001e1e7808 */ /* 0x000fe40004800000 */
[----:B------:R-:W-:Y:S02]  /*06e0*/  @!P3 FSEL R32, R32, R27, !P6 ;  /* 0x0000001b2020b208 */ /* 0x000fe40007000000 */
[----:B------:R-:W-:-:S02]  /*06f0*/  FSEL R31, R31, +INF , !P1 ;  /* 0x7f8000001f1f7808 */ /* 0x000fc40004800000 */
[----:B------:R-:W-:Y:S02]  /*0700*/  @P2 FSEL R9, R9, R28, P0 ;  /* 0x0000001c09092208 */ /* 0x000fe40000000000 */
[----:B------:R-:W-:Y:S02]  /*0710*/  FSETP.NAN.AND P2, PT, R30, R30, PT ;  /* 0x0000001e1e00720b */ /* 0x000fe40003f48000 */
[----:B------:R-:W-:Y:S02]  /*0720*/  FSEL R32, R32, +INF , !P1 ;  /* 0x7f80000020207808 */ /* 0x000fe40004800000 */
[----:B------:R-:W-:Y:S01]  /*0730*/  PRMT R28, R13, 0x7632, R28 ;  /* 0x000076320d1c7816 */ /* 0x000fe2000000001c */
[----:B------:R-:W-:Y:S01]  /*0740*/  IMAD.U32 R13, R10, 0x10000, RZ ;  /* 0x000100000a0d7824 */ /* 0x000fe200078e00ff */
[----:B------:R-:W-:Y:S02]  /*0750*/  FSETP.NAN.AND P3, PT, R31, R31, PT ;  /* 0x0000001f1f00720b */ /* 0x000fe40003f68000 */
[----:B------:R-:W-:Y:S01]  /*0760*/  FSETP.GEU.AND P0, PT, R9, R32, PT ;  /* 0x000000200900720b */ /* 0x000fe20003f0e000 */
[----:B------:R-:W-:Y:S01]  /*0770*/  IMAD.U32 R28, R28, 0x10000, RZ ;  /* 0x000100001c1c7824 */ /* 0x000fe200078e00ff */
[----:B------:R-:W-:-:S02]  /*0780*/  PRMT R29, R6, 0x7632, R29 ;  /* 0x00007632061d7816 */ /* 0x000fc4000000001d */
[CC--:B------:R-:W-:Y:S02]  /*0790*/  FSETP.GEU.AND P4, PT, R30.reuse, R13.reuse, PT ;  /* 0x0000000d1e00720b */ /* 0x0c0fe40003f8e000 */
[-C--:B------:R-:W-:Y:S01]  /*07a0*/  FSETP.GEU.AND P5, PT, R31, R28.reuse, PT ;  /* 0x0000001c1f00720b */ /* 0x080fe20003fae000 */
[----:B------:R-:W-:Y:S01]  /*07b0*/  IMAD.U32 R29, R29, 0x10000, RZ ;  /* 0x000100001d1d7824 */ /* 0x000fe200078e00ff */
[----:B------:R-:W-:Y:S02]  /*07c0*/  @!P2 FSEL R30, R30, R13, !P4 ;  /* 0x0000000d1e1ea208 */ /* 0x000fe40006000000 */
[----:B------:R-:W-:Y:S02]  /*07d0*/  FSETP.NAN.AND P4, PT, R9, R9, PT ;  /* 0x000000090900720b */ /* 0x000fe40003f88000 */
[----:B------:R-:W-:Y:S02]  /*07e0*/  @!P3 FSEL R31, R31, R28, !P5 ;  /* 0x0000001c1f1fb208 */ /* 0x000fe40006800000 */
[----:B------:R-:W-:-:S02]  /*07f0*/  FSETP.GT.AND P2, PT, R29, +INF , PT ;  /* 0x7f8000001d00780b */ /* 0x000fc40003f44000 */
[----:B------:R-:W-:Y:S02]  /*0800*/  FSEL R33, R30, +INF , !P1 ;  /* 0x7f8000001e217808 */ /* 0x000fe40004800000 */
[----:B------:R-:W-:Y:S02]  /*0810*/  @P0 FSEL R9, R9, R32, P4 ;  /* 0x0000002009090208 */ /* 0x000fe40002000000 */
[----:B------:R-:W-:Y:S02]  /*0820*/  FSEL R32, R31, +INF , !P1 ;  /* 0x7f8000001f207808 */ /* 0x000fe40004800000 */
[----:B------:R-:W-:Y:S02]  /*0830*/  FSEL R6, R29, +INF , !P2 ;  /* 0x7f8000001d067808 */ /* 0x000fe40005000000 */
[----:B------:R-:W-:Y:S02]  /*0840*/  FSETP.NAN.AND P2, PT, R33, R33, PT ;  /* 0x000000212100720b */ /* 0x000fe40003f48000 */
[----:B------:R-:W-:-:S02]  /*0850*/  FSETP.GEU.AND P5, PT, R9, R32, PT ;  /* 0x000000200900720b */ /* 0x000fc40003fae000 */
[----:B------:R-:W-:Y:S01]  /*0860*/  FSEL R31, R6, +INF , !P1 ;  /* 0x7f800000061f7808 */ /* 0x000fe20004800000 */
[----:B------:R-:W-:Y:S01]  /*0870*/  IMAD.U32 R6, R14, 0x10000, RZ ;  /* 0x000100000e067824 */ /* 0x000fe200078e00ff */
[----:B------:R-:W-:Y:S01]  /*0880*/  PRMT R30, R10, 0x7632, R30 ;  /* 0x000076320a1e7816 */ /* 0x000fe2000000001e */
[----:B------:R-:W-:Y:S01]  /*0890*/  IMAD.U32 R10, R7, 0x10000, RZ ;  /* 0x00010000070a7824 */ /* 0x000fe200078e00ff */
[----:B------:R-:W-:Y:S02]  /*08a0*/  FSETP.NAN.AND P0, PT, R31, R31, PT ;  /* 0x0000001f1f00720b */ /* 0x000fe40003f08000 */
[-C--:B------:R-:W-:Y:S01]  /*08b0*/  FSETP.GEU.AND P4, PT, R33, R6.reuse, PT ;  /* 0x000000062100720b */ /* 0x080fe20003f8e000 */
[----:B------:R-:W-:Y:S01]  /*08c0*/  IMAD.U32 R30, R30, 0x10000, RZ ;  /* 0x000100001e1e7824 */ /* 0x000fe200078e00ff */
[----:B------:R-:W-:Y:S02]  /*08d0*/  FSETP.NAN.AND P3, PT, R9, R9, PT ;  /* 0x000000090900720b */ /* 0x000fe40003f68000 */
[----:B------:R-:W-:-:S02]  /*08e0*/  @!P2 FSEL R33, R33, R6, !P4 ;  /* 0x000000062121a208 */ /* 0x000fc40006000000 */
[----:B------:R-:W-:Y:S02]  /*08f0*/  @P5 FSEL R9, R9, R32, P3 ;  /* 0x0000002009095208 */ /* 0x000fe40001800000 */
[-C--:B------:R-:W-:Y:S02]  /*0900*/  FSETP.GEU.AND P2, PT, R31, R30.reuse, PT ;  /* 0x0000001e1f00720b */ /* 0x080fe40003f4e000 */
[----:B------:R-:W-:Y:S02]  /*0910*/  FSEL R32, R33, +INF , !P1 ;  /* 0x7f80000021207808 */ /* 0x000fe40004800000 */
[----:B------:R-:W-:Y:S02]  /*0920*/  @!P0 FSEL R31, R31, R30, !P2 ;  /* 0x0000001e1f1f8208 */ /* 0x000fe40005000000 */
[----:B------:R-:W-:Y:S02]  /*0930*/  FSETP.GEU.AND P4, PT, R9, R32, PT ;  /* 0x000000200900720b */ /* 0x000fe40003f8e000 */
[----:B------:R-:W-:-:S02]  /*0940*/  FSEL R31, R31, +INF , !P1 ;  /* 0x7f8000001f1f7808 */ /* 0x000fc40004800000 */
[----:B------:R-:W-:Y:S02]  /*0950*/  PRMT R14, R14, 0x7632, R14 ;  /* 0x000076320e0e7816 */ /* 0x000fe4000000000e */
[----:B------:R-:W-:Y:S02]  /*0960*/  FSETP.NAN.AND P2, PT, R31, R31, PT ;  /* 0x0000001f1f00720b */ /* 0x000fe40003f48000 */
[----:B------:R-:W-:Y:S01]  /*0970*/  FSETP.NAN.AND P3, PT, R9, R9, PT ;  /* 0x000000090900720b */ /* 0x000fe20003f68000 */
[----:B------:R-:W-:Y:S01]  /*0980*/  IMAD.U32 R14, R14, 0x10000, RZ ;  /* 0x000100000e0e7824 */ /* 0x000fe200078e00ff */
[----:B------:R-:W-:Y:S02]  /*0990*/  FSETP.GT.AND P0, PT, R10, +INF , PT ;  /* 0x7f8000000a00780b */ /* 0x000fe40003f04000 */
[----:B------:R-:W-:Y:S02]  /*09a0*/  PRMT R7, R7, 0x7632, R7 ;  /* 0x0000763207077816 */ /* 0x000fe40000000007 */
[----:B------:R-:W-:-:S02]  /*09b0*/  @P4 FSEL R9, R9, R32, P3 ;  /* 0x0000002009094208 */ /* 0x000fc40001800000 */
[----:B------:R-:W-:Y:S01]  /*09c0*/  FSEL R32, R10, +INF , !P0 ;  /* 0x7f8000000a207808 */ /* 0x000fe20004000000 */
[----:B------:R-:W-:Y:S01]  /*09d0*/  IMAD.U32 R7, R7, 0x10000, RZ ;  /* 0x0001000007077824 */ /* 0x000fe200078e00ff */
[CC--:B------:R-:W-:Y:S02]  /*09e0*/  FSETP.GEU.AND P0, PT, R31.reuse, R14.reuse, PT ;  /* 0x0000000e1f00720b */ /* 0x0c0fe40003f0e000 */
[----:B------:R-:W-:Y:S02]  /*09f0*/  FSEL R32, R32, +INF , !P1 ;  /* 0x7f80000020207808 */ /* 0x000fe40004800000 */
[----:B------:R-:W-:Y:S02]  /*0a00*/  @!P2 FSEL R31, R31, R14, !P0 ;  /* 0x0000000e1f1fa208 */ /* 0x000fe40004000000 */
[----:B------:R-:W-:Y:S02]  /*0a10*/  FSETP.NAN.AND P3, PT, R32, R32, PT ;  /* 0x000000202000720b */ /* 0x000fe40003f68000 */
[----:B------:R-:W-:Y:S01]  /*0a20*/  FSEL R36, R31, +INF , !P1 ;  /* 0x7f8000001f247808 */ /* 0x000fe20004800000 */
[----:B------:R-:W-:Y:S01]  /*0a30*/  IMAD.U32 R31, R11, 0x10000, RZ ;  /* 0x000100000b1f7824 */ /* 0x000fe200078e00ff */
[----:B------:R-:W-:-:S02]  /*0a40*/  FSETP.GT.AND P2, PT, R7, +INF , PT ;  /* 0x7f8000000700780b */ /* 0x000fc40003f44000 */
[----:B------:R-:W-:Y:S02]  /*0a50*/  FSETP.GEU.AND P0, PT, R9, R36, PT ;  /* 0x000000240900720b */ /* 0x000fe40003f0e000 */
[CC--:B------:R-:W-:Y:S02]  /*0a60*/  FSETP.GEU.AND P4, PT, R32.reuse, R31.reuse, PT ;  /* 0x0000001f2000720b */ /* 0x0c0fe40003f8e000 */
[----:B------:R-:W-:Y:S02]  /*0a70*/  FSEL R34, R7, +INF , !P2 ;  /* 0x7f80000007227808 */ /* 0x000fe40005000000 */
[----:B------:R-:W-:Y:S02]  /*0a80*/  PRMT R11, R11, 0x7632, R11 ;  /* 0x000076320b0b7816 */ /* 0x000fe4000000000b */
[----:B------:R-:W-:Y:S02]  /*0a90*/  @!P3 FSEL R32, R32, R31, !P4 ;  /* 0x0000001f2020b208 */ /* 0x000fe40006000000 */
[----:B------:R-:W-:Y:S01]  /*0aa0*/  FSEL R34, R34, +INF , !P1 ;  /* 0x7f80000022227808 */ /* 0x000fe20004800000 */
[----:B------:R-:W-:Y:S01]  /*0ab0*/  IMAD.U32 R11, R11, 0x10000, RZ ;  /* 0x000100000b0b7824 */ /* 0x000fe200078e00ff */
[----:B------:R-:W-:Y:S01]  /*0ac0*/  FSEL R33, R32, +INF , !P1 ;  /* 0x7f80000020217808 */ /* 0x000fe20004800000 */
[----:B------:R-:W-:Y:S01]  /*0ad0*/  IMAD.U32 R32, R15, 0x10000, RZ ;  /* 0x000100000f207824 */ /* 0x000fe200078e00ff */
[----:B------:R-:W-:-:S02]  /*0ae0*/  FSETP.NAN.AND P2, PT, R34, R34, PT ;  /* 0x000000222200720b */ /* 0x000fc40003f48000 */
[----:B------:R-:W-:Y:S02]  /*0af0*/  FSETP.NAN.AND P4, PT, R9, R9, PT ;  /* 0x000000090900720b */ /* 0x000fe40003f88000 */
[----:B------:R-:W-:Y:S02]  /*0b00*/  FSETP.NAN.AND P3, PT, R33, R33, PT ;  /* 0x000000212100720b */ /* 0x000fe40003f68000 */
[----:B------:R-:W-:Y:S02]  /*0b10*/  @P0 FSEL R9, R9, R36, P4 ;  /* 0x0000002409090208 */ /* 0x000fe40002000000 */
[----:B------:R-:W-:Y:S02]  /*0b20*/  FSETP.GEU.AND P0, PT, R34, R11, PT ;  /* 0x0000000b2200720b */ /* 0x000fe40003f0e000 */
[----:B------:R-:W-:Y:S02]  /*0b30*/  FSETP.GEU.AND P4, PT, R33, R32, PT ;  /* 0x000000202100720b */ /* 0x000fe40003f8e000 */
[----:B------:R-:W-:-:S02]  /*0b40*/  PRMT R15, R15, 0x7632, R15 ;  /* 0x000076320f0f7816 */ /* 0x000fc4000000000f */
[----:B------:R-:W-:Y:S02]  /*0b50*/  @!P2 FSEL R34, R34, R11, !P0 ;  /* 0x0000000b2222a208 */ /* 0x000fe40004000000 */
[----:B------:R-:W-:Y:S01]  /*0b60*/  FSETP.NAN.AND P2, PT, R9, R9, PT ;  /* 0x000000090900720b */ /* 0x000fe20003f48000 */
[----:B------:R-:W-:Y:S01]  /*0b70*/  IMAD.U32 R15, R15, 0x10000, RZ ;  /* 0x000100000f0f7824 */ /* 0x000fe200078e00ff */
[----:B------:R-:W-:Y:S02]  /*0b80*/  @!P3 FSEL R33, R33, R32, !P4 ;  /* 0x000000202121b208 */ /* 0x000fe40006000000 */
[----:B------:R-:W-:Y:S02]  /*0b90*/  FSEL R34, R34, +INF , !P1 ;  /* 0x7f80000022227808 */ /* 0x000fe40004800000 */
[----:B------:R-:W-:Y:S02]  /*0ba0*/  FSEL R36, R33, +INF , !P1 ;  /* 0x7f80000021247808 */ /* 0x000fe40004800000 */
[----:B------:R-:W-:-:S02]  /*0bb0*/  FSETP.NAN.AND P0, PT, R34, R34, PT ;  /* 0x000000222200720b */ /* 0x000fc40003f08000 */
[----:B------:R-:W-:Y:S02]  /*0bc0*/  FSETP.GEU.AND P4, PT, R9, R36, PT ;  /* 0x000000240900720b */ /* 0x000fe40003f8e000 */
[----:B------:R-:W-:Y:S02]  /*0bd0*/  FSETP.GEU.AND P3, PT, R34, R15, PT ;  /* 0x0000000f2200720b */ /* 0x000fe40003f6e000 */
[----:B------:R-:W-:Y:S02]  /*0be0*/  FSEL R33, R23, -INF , !P1 ;  /* 0xff80000017217808 */ /* 0x000fe40004800000 */
[----:B------:R-:W-:Y:S02]  /*0bf0*/  FSEL R8, R8, -INF , !P1 ;  /* 0xff80000008087808 */ /* 0x000fe40004800000 */
[----:B------:R-:W-:Y:S02]  /*0c00*/  FSETP.GEU.AND P5, PT, R24, -INF , PT ;  /* 0xff8000001800780b */ /* 0x000fe40003fae000 */
[----:B------:R-:W-:-:S02]  /*0c10*/  FSETP.GEU.AND P6, PT, R29, -INF , PT ;  /* 0xff8000001d00780b */ /* 0x000fc40003fce000 */
[----:B------:R-:W-:Y:S02]  /*0c20*/  @!P0 FSEL R34, R34, R15, !P3 ;  /* 0x0000000f22228208 */ /* 0x000fe40005800000 */
[----:B------:R-:W-:Y:S02]  /*0c30*/  @P4 FSEL R9, R9, R36, P2 ;  /* 0x0000002409094208 */ /* 0x000fe40001000000 */
[----:B------:R-:W-:Y:S02]  /*0c40*/  FSEL R34, R34, +INF , !P1 ;  /* 0x7f80000022227808 */ /* 0x000fe40004800000 */
[C---:B------:R-:W-:Y:S02]  /*0c50*/  FSETP.NAN.AND P0, PT, R9.reuse, R9, PT ;  /* 0x000000090900720b */ /* 0x040fe40003f08000 */
[----:B------:R-:W-:Y:S02]  /*0c60*/  FSETP.GEU.AND P2, PT, R9, R34, PT ;  /* 0x000000220900720b */ /* 0x000fe40003f4e000 */
[----:B------:R-:W-:-:S02]  /*0c70*/  FSETP.NAN.AND P3, PT, R33, R33, PT ;  /* 0x000000212100720b */ /* 0x000fc40003f68000 */
[----:B------:R-:W-:Y:S02]  /*0c80*/  FSETP.GT.AND P4, PT, R33, R12, PT ;  /* 0x0000000c2100720b */ /* 0x000fe40003f84000 */
[----:B------:R-:W-:Y:S02]  /*0c90*/  FSEL R24, R24, -INF , P5 ;  /* 0xff80000018187808 */ /* 0x000fe40002800000 */
[----:B------:R-:W-:Y:S02]  /*0ca0*/  FSEL R29, R29, -INF , P6 ;  /* 0xff8000001d1d7808 */ /* 0x000fe40003000000 */
[----:B------:R-:W-:Y:S02]  /*0cb0*/  FSEL R23, R24, -INF , !P1 ;  /* 0xff80000018177808 */ /* 0x000fe40004800000 */
[----:B------:R-:W-:Y:S02]  /*0cc0*/  FSEL R29, R29, -INF , !P1 ;  /* 0xff8000001d1d7808 */ /* 0x000fe40004800000 */
[----:B------:R-:W-:-:S02]  /*0cd0*/  @P2 FSEL R9, R9, R34, P0 ;  /* 0x0000002209092208 */ /* 0x000fc40000000000 */
[C---:B------:R-:W-:Y:S02]  /*0ce0*/  FSETP.NAN.AND P2, PT, R8.reuse, R8, PT ;  /* 0x000000080800720b */ /* 0x040fe40003f48000 */
[----:B------:R-:W-:Y:S01]  /*0cf0*/  FSETP.NAN.AND P0, PT, R9, R9, PT ;  /* 0x000000090900720b */ /* 0x000fe20003f08000 */
[----:B------:R-:W0:Y:S01]  /*0d00*/  SHFL.BFLY PT, R34, R9, 0x10, 0x1f ;  /* 0x0e001f0009227f89 */ /* 0x000e2200000e0000 */
[----:B------:R-:W-:Y:S02]  /*0d10*/  @!P3 FSEL R33, R33, R12, P4 ;  /* 0x0000000c2121b208 */ /* 0x000fe40002000000 */
[----:B------:R-:W-:Y:S02]  /*0d20*/  FSETP.GT.AND P3, PT, R8, R25, PT ;  /* 0x000000190800720b */ /* 0x000fe40003f64000 */
[----:B------:R-:W-:Y:S02]  /*0d30*/  FSEL R12, R4, -INF , !P1 ;  /* 0xff800000040c7808 */ /* 0x000fe40004800000 */
[----:B------:R-:W-:-:S03]  /*0d40*/  FSEL R4, R33, -INF , !P1 ;  /* 0xff80000021047808 */ /* 0x000fc60004800000 */
[----:B------:R-:W-:Y:S02]  /*0d50*/  @!P2 FSEL R8, R8, R25, P3 ;  /* 0x000000190808a208 */ /* 0x000fe40001800000 */
[----:B------:R-:W-:Y:S02]  /*0d60*/  FSETP.NAN.AND P3, PT, R23, R23, PT ;  /* 0x000000171700720b */ /* 0x000fe40003f68000 */
[----:B------:R-:W-:Y:S02]  /*0d70*/  FSEL R25, R8, -INF , !P1 ;  /* 0xff80000008197808 */ /* 0x000fe40004800000 */
[----:B------:R-:W-:Y:S02]  /*0d80*/  FSETP.NAN.AND P2, PT, R12, R12, PT ;  /* 0x0000000c0c00720b */ /* 0x000fe40003f48000 */
[----:B------:R-:W-:Y:S02]  /*0d90*/  FSETP.NAN.AND P5, PT, R4, R4, PT ;  /* 0x000000040400720b */ /* 0x000fe40003fa8000 */
[----:B0-----:R-:W-:-:S04]  /*0da0*/  FSETP.GEU.AND P4, PT, R9, R34, PT ;  /* 0x000000220900720b */ /* 0x001fc80003f8e000 */
[----:B------:R-:W-:Y:S02]  /*0db0*/  @!P0 FSEL R9, R9, R34, !P4 ;  /* 0x0000002209098208 */ /* 0x000fe40006000000 */
[CC--:B------:R-:W-:Y:S02]  /*0dc0*/  FSETP.GT.AND P4, PT, R23.reuse, R26.reuse, PT ;  /* 0x0000001a1700720b */ /* 0x0c0fe40003f84000 */
[----:B------:R-:W-:Y:S01]  /*0dd0*/  FSETP.GT.AND P0, PT, R4, R25, PT ;  /* 0x000000190400720b */ /* 0x000fe20003f04000 */
[----:B------:R-:W0:Y:S01]  /*0de0*/  SHFL.BFLY PT, R24, R9, 0x8, 0x1f ;  /* 0x0d001f0009187f89 */ /* 0x000e2200000e0000 */
[----:B------:R-:W-:Y:S02]  /*0df0*/  @!P3 FSEL R23, R23, R26, P4 ;  /* 0x0000001a1717b208 */ /* 0x000fe40002000000 */
[----:B------:R-:W-:Y:S02]  /*0e00*/  FSETP.GEU.AND P4, PT, R5, -INF , PT ;  /* 0xff8000000500780b */ /* 0x000fe40003f8e000 */
[----:B------:R-:W-:-:S02]  /*0e10*/  FSEL R23, R23, -INF , !P1 ;  /* 0xff80000017177808 */ /* 0x000fc40004800000 */
[C---:B------:R-:W-:Y:S02]  /*0e20*/  FSETP.GT.AND P3, PT, R12.reuse, R27, PT ;  /* 0x0000001b0c00720b */ /* 0x040fe40003f64000 */
[----:B------:R-:W-:Y:S02]  /*0e30*/  FSEL R5, R5, -INF , P4 ;  /* 0xff80000005057808 */ /* 0x000fe40002000000 */
[----:B------:R-:W-:Y:S02]  /*0e40*/  FSETP.NAN.AND P4, PT, R23, R23, PT ;  /* 0x000000171700720b */ /* 0x000fe40003f88000 */
[----:B------:R-:W-:Y:S02]  /*0e50*/  @!P2 FSEL R12, R12, R27, P3 ;  /* 0x0000001b0c0ca208 */ /* 0x000fe40001800000 */
[----:B------:R-:W-:Y:S02]  /*0e60*/  FSEL R8, R5, -INF , !P1 ;  /* 0xff80000005087808 */ /* 0x000fe40004800000 */
[----:B------:R-:W-:-:S02]  /*0e70*/  @!P0 FSEL R4, R4, R25, P5 ;  /* 0x0000001904048208 */ /* 0x000fc40002800000 */
[----:B------:R-:W-:Y:S02]  /*0e80*/  FSEL R5, R12, -INF , !P1 ;  /* 0xff8000000c057808 */ /* 0x000fe40004800000 */
[----:B------:R-:W-:Y:S02]  /*0e90*/  FSETP.NAN.AND P3, PT, R8, R8, PT ;  /* 0x000000080800720b */ /* 0x000fe40003f68000 */
[C---:B------:R-:W-:Y:S02]  /*0ea0*/  FSETP.GT.AND P2, PT, R4.reuse, R5, PT ;  /* 0x000000050400720b */ /* 0x040fe40003f44000 */
[----:B0-----:R-:W-:Y:S02]  /*0eb0*/  FSETP.GEU.AND P0, PT, R9, R24, PT ;  /* 0x000000180900720b */ /* 0x001fe40003f0e000 */
[----:B------:R-:W-:Y:S02]  /*0ec0*/  FSETP.GT.AND P5, PT, R23, R28, PT ;  /* 0x0000001c1700720b */ /* 0x000fe40003fa4000 */
[----:B------:R-:W-:-:S02]  /*0ed0*/  FSETP.NAN.AND P6, PT, R4, R4, PT ;  /* 0x000000040400720b */ /* 0x000fc40003fc8000 */
[----:B------:R-:W-:Y:S02]  /*0ee0*/  @!P4 FSEL R23, R23, R28, P5 ;  /* 0x0000001c1717c208 */ /* 0x000fe40002800000 */
[C---:B------:R-:W-:Y:S02]  /*0ef0*/  FSETP.GT.AND P4, PT, R8.reuse, R13, PT ;  /* 0x0000000d0800720b */ /* 0x040fe40003f84000 */
[C---:B------:R-:W-:Y:S02]  /*0f00*/  FSETP.NAN.AND P5, PT, R9.reuse, R9, PT ;  /* 0x000000090900720b */ /* 0x040fe40003fa8000 */
[----:B------:R-:W-:Y:S02]  /*0f10*/  @!P3 FSEL R8, R8, R13, P4 ;  /* 0x0000000d0808b208 */ /* 0x000fe40002000000 */
[----:B------:R-:W-:Y:S02]  /*0f20*/  @P0 FSEL R9, R9, R24, P5 ;  /* 0x0000001809090208 */ /* 0x000fe40002800000 */
[----:B------:R-:W-:-:S02]  /*0f30*/  @!P2 FSEL R4, R4, R5, P6 ;  /* 0x000000050404a208 */ /* 0x000fc40003000000 */
[----:B------:R-:W-:Y:S02]  /*0f40*/  FSEL R5, R8, -INF , !P1 ;  /* 0xff80000008057808 */ /* 0x000fe40004800000 */
[----:B------:R-:W-:Y:S01]  /*0f50*/  FSETP.NAN.AND P3, PT, R29, R29, PT ;  /* 0x0000001d1d00720b */ /* 0x000fe20003f68000 */
[----:B------:R-:W0:Y:S01]  /*0f60*/  SHFL.BFLY PT, R8, R9, 0x4, 0x1f ;  /* 0x0c801f0009087f89 */ /* 0x000e2200000e0000 */
[----:B------:R-:W-:Y:S02]  /*0f70*/  FSEL R23, R23, -INF , !P1 ;  /* 0xff80000017177808 */ /* 0x000fe40004800000 */
[----:B------:R-:W-:Y:S02]  /*0f80*/  FSETP.NAN.AND P0, PT, R5, R5, PT ;  /* 0x000000050500720b */ /* 0x000fe40003f08000 */
[----:B------:R-:W-:Y:S02]  /*0f90*/  FSETP.GT.AND P2, PT, R4, R23, PT ;  /* 0x000000170400720b */ /* 0x000fe40003f44000 */
[----:B------:R-:W-:-:S02]  /*0fa0*/  FSETP.GEU.AND P5, PT, R10, -INF , PT ;  /* 0xff8000000a00780b */ /* 0x000fc40003fae000 */
[CC--:B------:R-:W-:Y:S02]  /*0fb0*/  FSETP.GT.AND P4, PT, R29.reuse, R30.reuse, PT ;  /* 0x0000001e1d00720b */ /* 0x0c0fe40003f84000 */
[----:B------:R-:W-:Y:S02]  /*0fc0*/  FSEL R10, R10, -INF , P5 ;  /* 0xff8000000a0a7808 */ /* 0x000fe40002800000 */
[----:B------:R-:W-:Y:S02]  /*0fd0*/  @!P3 FSEL R29, R29, R30, P4 ;  /* 0x0000001e1d1db208 */ /* 0x000fe40002000000 */
[----:B------:R-:W-:Y:S02]  /*0fe0*/  FSETP.GT.AND P3, PT, R5, R6, PT ;  /* 0x000000060500720b */ /* 0x000fe40003f64000 */
[----:B------:R-:W-:Y:S02]  /*0ff0*/  FSETP.NAN.AND P4, PT, R4, R4, PT ;  /* 0x000000040400720b */ /* 0x000fe40003f88000 */
[----:B------:R-:W-:-:S02]  /*1000*/  FSEL R10, R10, -INF , !P1 ;  /* 0xff8000000a0a7808 */ /* 0x000fc40004800000 */
[----:B------:R-:W-:Y:S02]  /*1010*/  FSEL R29, R29, -INF , !P1 ;  /* 0xff8000001d1d7808 */ /* 0x000fe40004800000 */
[----:B------:R-:W-:Y:S02]  /*1020*/  @!P0 FSEL R5, R5, R6, P3 ;  /* 0x0000000605058208 */ /* 0x000fe40001800000 */
[----:B------:R-:W-:Y:S02]  /*1030*/  @!P2 FSEL R4, R4, R23, P4 ;  /* 0x000000170404a208 */ /* 0x000fe40002000000 */
[----:B------:R-:W-:Y:S02]  /*1040*/  FSETP.NAN.AND P4, PT, R10, R10, PT ;  /* 0x0000000a0a00720b */ /* 0x000fe40003f88000 */
[----:B------:R-:W-:Y:S02]  /*1050*/  FSETP.GEU.AND P0, PT, R7, -INF , PT ;  /* 0xff8000000700780b */ /* 0x000fe40003f0e000 */
[----:B------:R-:W-:-:S02]  /*1060*/  FSETP.NAN.AND P3, PT, R29, R29, PT ;  /* 0x0000001d1d00720b */ /* 0x000fc40003f68000 */
[----:B------:R-:W-:Y:S02]  /*1070*/  FSEL R13, R5, -INF , !P1 ;  /* 0xff800000050d7808 */ /* 0x000fe40004800000 */
[----:B------:R-:W-:Y:S02]  /*1080*/  FSEL R7, R7, -INF , P0 ;  /* 0xff80000007077808 */ /* 0x000fe40000000000 */
[----:B0-----:R-:W-:Y:S02]  /*1090*/  FSETP.GEU.AND P0, PT, R9, R8, PT ;  /* 0x000000080900720b */ /* 0x001fe40003f0e000 */
[----:B------:R-:W-:Y:S02]  /*10a0*/  FSETP.GT.AND P2, PT, R4, R13, PT ;  /* 0x0000000d0400720b */ /* 0x000fe40003f44000 */
[----:B------:R-:W-:Y:S02]  /*10b0*/  FSETP.GT.AND P5, PT, R10, R31, PT ;  /* 0x0000001f0a00720b */ /* 0x000fe40003fa4000 */
[----:B------:R-:W-:-:S02]  /*10c0*/  FSETP.GT.AND P6, PT, R29, R14, PT ;  /* 0x0000000e1d00720b */ /* 0x000fc40003fc4000 */
[----:B------:R-:W-:Y:S02]  /*10d0*/  FSEL R6, R7, -INF , !P1 ;  /* 0xff80000007067808 */ /* 0x000fe40004800000 */
[----:B------:R-:W-:Y:S02]  /*10e0*/  @!P4 FSEL R10, R10, R31, P5 ;  /* 0x0000001f0a0ac208 */ /* 0x000fe40002800000 */
[----:B------:R-:W-:Y:S02]  /*10f0*/  FSETP.NAN.AND P4, PT, R9, R9, PT ;  /* 0x000000090900720b */ /* 0x000fe40003f88000 */
[----:B------:R-:W-:Y:S02]  /*1100*/  @!P3 FSEL R29, R29, R14, P6 ;  /* 0x0000000e1d1db208 */ /* 0x000fe40003000000 */
[----:B------:R-:W-:Y:S02]  /*1110*/  FSETP.NAN.AND P3, PT, R6, R6, PT ;  /* 0x000000060600720b */ /* 0x000fe40003f68000 */
[----:B------:R-:W-:-:S02]  /*1120*/  FSETP.NAN.AND P5, PT, R4, R4, PT ;  /* 0x000000040400720b */ /* 0x000fc40003fa8000 */
[----:B------:R-:W-:Y:S02]  /*1130*/  FSEL R5, R10, -INF , !P1 ;  /* 0xff8000000a057808 */ /* 0x000fe40004800000 */
[----:B------:R-:W-:Y:S02]  /*1140*/  @P0 FSEL R9, R9, R8, P4 ;  /* 0x0000000809090208 */ /* 0x000fe40002000000 */
[----:B------:R-:W-:Y:S02]  /*1150*/  @!P2 FSEL R4, R4, R13, P5 ;  /* 0x0000000d0404a208 */ /* 0x000fe40002800000 */
[----:B------:R-:W-:Y:S01]  /*1160*/  FSEL R29, R29, -INF , !P1 ;  /* 0xff8000001d1d7808 */ /* 0x000fe20004800000 */
[----:B------:R-:W0:Y:S01]  /*1170*/  SHFL.BFLY PT, R8, R9, 0x2, 0x1f ;  /* 0x0c401f0009087f89 */ /* 0x000e2200000e0000 */
[----:B------:R-:W-:Y:S02]  /*1180*/  FSETP.NAN.AND P2, PT, R5, R5, PT ;  /* 0x000000050500720b */ /* 0x000fe40003f48000 */
[----:B------:R-:W-:-:S02]  /*1190*/  FSETP.GT.AND P4, PT, R6, R11, PT ;  /* 0x0000000b0600720b */ /* 0x000fc40003f84000 */
[----:B------:R-:W-:Y:S02]  /*11a0*/  FSETP.GT.AND P0, PT, R4, R29, PT ;  /* 0x0000001d0400720b */ /* 0x000fe40003f04000 */
[----:B------:R-:W-:Y:S02]  /*11b0*/  @!P3 FSEL R6, R6, R11, P4 ;  /* 0x0000000b0606b208 */ /* 0x000fe40002000000 */
[C---:B------:R-:W-:Y:S02]  /*11c0*/  FSETP.GT.AND P3, PT, R5.reuse, R32, PT ;  /* 0x000000200500720b */ /* 0x040fe40003f64000 */
[----:B------:R-:W-:Y:S02]  /*11d0*/  FSEL R6, R6, -INF , !P1 ;  /* 0xff80000006067808 */ /* 0x000fe40004800000 */
[----:B------:R-:W-:Y:S02]  /*11e0*/  FSETP.NAN.AND P4, PT, R4, R4, PT ;  /* 0x000000040400720b */ /* 0x000fe40003f88000 */
[----:B------:R-:W-:-:S02]  /*11f0*/  @!P2 FSEL R5, R5, R32, P3 ;  /* 0x000000200505a208 */ /* 0x000fc40001800000 */
[----:B------:R-:W-:Y:S02]  /*1200*/  FSETP.NAN.AND P2, PT, R6, R6, PT ;  /* 0x000000060600720b */ /* 0x000fe40003f48000 */
[----:B------:R-:W-:Y:S02]  /*1210*/  @!P0 FSEL R4, R4, R29, P4 ;  /* 0x0000001d04048208 */ /* 0x000fe40002000000 */
[----:B------:R-:W-:Y:S02]  /*1220*/  FSEL R7, R5, -INF , !P1 ;  /* 0xff80000005077808 */ /* 0x000fe40004800000 */
[----:B------:R-:W-:Y:S02]  /*1230*/  FSETP.GT.AND P0, PT, R6, R15, PT ;  /* 0x0000000f0600720b */ /* 0x000fe40003f04000 */
[----:B------:R-:W-:Y:S02]  /*1240*/  FSETP.GT.AND P3, PT, R4, R7, PT ;  /* 0x000000070400720b */ /* 0x000fe40003f64000 */
[----:B0-----:R-:W-:-:S02]  /*1250*/  FSETP.GEU.AND P4, PT, R9, R8, PT ;  /* 0x000000080900720b */ /* 0x001fc40003f8e000 */
[--C-:B------:R-:W-:Y:S02]  /*1260*/  LOP3.LUT R10, R22, 0x1, R19.reuse, 0xf8, !PT ;  /* 0x00000001160a7812 */ /* 0x100fe400078ef813 */
[----:B------:R-:W-:Y:S02]  /*1270*/  @!P2 FSEL R6, R6, R15, P0 ;  /* 0x0000000f0606a208 */ /* 0x000fe40000000000 */
[----:B------:R-:W-:Y:S02]  /*1280*/  FSETP.NAN.AND P0, PT, R4, R4, PT ;  /* 0x000000040400720b */ /* 0x000fe40003f08000 */
[----:B------:R-:W-:Y:S02]  /*1290*/  FSEL R5, R6, -INF , !P1 ;  /* 0xff80000006057808 */ /* 0x000fe40004800000 */
[----:B------:R-:W-:Y:S02]  /*12a0*/  SHF.R.U32.HI R15, RZ, 0x7, R19 ;  /* 0x00000007ff0f7819 */ /* 0x000fe40000011613 */
[----:B------:R-:W-:-:S02]  /*12b0*/  @!P3 FSEL R4, R4, R7, P0 ;  /* 0x000000070404b208 */ /* 0x000fc40000000000 */
[C---:B------:R-:W-:Y:S02]  /*12c0*/  FSETP.NAN.AND P0, PT, R9.reuse, R9, PT ;  /* 0x000000090900720b */ /* 0x040fe40003f08000 */
[C---:B------:R-:W-:Y:S02]  /*12d0*/  FSETP.GT.AND P2, PT, R4.reuse, R5, PT ;  /* 0x000000050400720b */ /* 0x040fe40003f44000 */
[----:B------:R-:W-:Y:S02]  /*12e0*/  @P4 FSEL R9, R9, R8, P0 ;  /* 0x0000000809094208 */ /* 0x000fe40000000000 */
[----:B------:R-:W-:Y:S02]  /*12f0*/  FSETP.NAN.AND P0, PT, R4, R4, PT ;  /* 0x000000040400720b */ /* 0x000fe40003f08000 */
[----:B------:R-:W-:Y:S01]  /*1300*/  SGXT.U32 R15, R15, 0x1 ;  /* 0x000000010f0f781a */ /* 0x000fe20000000000 */
[----:B------:R-:W0:Y:S01]  /*1310*/  SHFL.BFLY PT, R6, R9, 0x1, 0x1f ;  /* 0x0c201f0009067f89 */ /* 0x000e2200000e0000 */
[----:B------:R-:W-:-:S03]  /*1320*/  ISETP.GE.AND P3, PT, R19, 0x8, PT ;  /* 0x000000081300780c */ /* 0x000fc60003f66270 */
[----:B------:R-:W-:Y:S02]  /*1330*/  IMAD.SHL.U32 R8, R15, 0x10, RZ ;  /* 0x000000100f087824 */ /* 0x000fe400078e00ff */
[----:B------:R-:W-:Y:S02]  /*1340*/  @!P2 FSEL R4, R4, R5, P0 ;  /* 0x000000050404a208 */ /* 0x000fe40000000000 */
[----:B------:R-:W-:Y:S01]  /*1350*/  LOP3.LUT P2, RZ, R19, 0x1f, RZ, 0xc0, !PT ;  /* 0x0000001f13ff7812 */ /* 0x000fe2000784c0ff */
[----:B------:R-:W-:Y:S01]  /*1360*/  IMAD R11, R15, -0xc, R8 ;  /* 0xfffffff40f0b7824 */ /* 0x000fe200078e0208 */
[----:B------:R-:W-:Y:S01]  /*1370*/  SHF.R.U32.HI R5, RZ, 0x3, R19 ;  /* 0x00000003ff057819 */ /* 0x000fe20000011613 */
[----:B------:R-:W1:Y:S01]  /*1380*/  SHFL.BFLY PT, R7, R4, 0x10, 0x1f ;  /* 0x0e001f0004077f89 */ /* 0x000e6200000e0000 */
[----:B------:R-:W-:Y:S02]  /*1390*/  FSETP.NAN.AND P0, PT, R9, R9, PT ;  /* 0x000000090900720b */ /* 0x000fe40003f08000 */
[----:B------:R-:W-:-:S02]  /*13a0*/  LOP3.LUT R5, R8, 0xc, R5, 0xf8, !PT ;  /* 0x0000000c08057812 */ /* 0x000fc400078ef805 */
[C---:B------:R-:W-:Y:S02]  /*13b0*/  FSETP.NAN.AND P5, PT, R4.reuse, R4, PT ;  /* 0x000000040400720b */ /* 0x040fe40003fa8000 */
[----:B0-----:R-:W-:Y:S02]  /*13c0*/  FSETP.GEU.AND P6, PT, R9, R6, PT ;  /* 0x000000060900720b */ /* 0x001fe40003fce000 */
[----:B-1----:R-:W-:-:S11]  /*13d0*/  FSETP.GT.AND P4, PT, R4, R7, PT ;  /* 0x000000070400720b */ /* 0x002fd60003f84000 */
[----:B------:R-:W-:Y:S02]  /*13e0*/  @P6 SEL R9, R9, R6, P0 ;  /* 0x0000000609096207 */ /* 0x000fe40000000000 */
[----:B------:R-:W-:-:S03]  /*13f0*/  @!P5 FSEL R4, R4, R7, P4 ;  /* 0x000000070404d208 */ /* 0x000fc60002000000 */
[----:B------:R-:W-:Y:S04]  /*1400*/  @!P2 STS [R5], R9 ;  /* 0x000000090500a388 */ /* 0x000fe80000000800 */
[----:B------:R-:W-:Y:S01]  /*1410*/  BAR.SYNC.DEFER_BLOCKING 0x0 ;  /* 0x0000000000007b1d */ /* 0x000fe20000010000 */
[----:B------:R-:W-:-:S05]  /*1420*/  FSETP.NAN.AND P4, PT, R4, R4, PT ;  /* 0x000000040400720b */ /* 0x000fca0003f88000 */
[----:B------:R-:W0:Y:S04]  /*1430*/  SHFL.BFLY PT, R7, R4, 0x8, 0x1f ;  /* 0x0d001f0004077f89 */ /* 0x000e2800000e0000 */
[----:B------:R-:W1:Y:S01]  /*1440*/  @!P3 LDS R21, [R19.X4] ;  /* 0x000000001315b984 */ /* 0x000e620000004800 */
[----:B0-----:R-:W-:-:S13]  /*1450*/  FSETP.GT.AND P0, PT, R4, R7, PT ;  /* 0x000000070400720b */ /* 0x001fda0003f04000 */
[----:B------:R-:W-:-:S05]  /*1460*/  @!P0 FSEL R4, R4, R7, P4 ;  /* 0x0000000704048208 */ /* 0x000fca0002000000 */
[----:B------:R-:W0:Y:S04]  /*1470*/  SHFL.BFLY PT, R7, R4, 0x4, 0x1f ;  /* 0x0c801f0004077f89 */ /* 0x000e2800000e0000 */
[----:B-1----:R-:W1:Y:S01]  /*1480*/  SHFL.BFLY PT, R6, R21, 0x2, 0x1f ;  /* 0x0c401f0015067f89 */ /* 0x002e6200000e0000 */
[C---:B------:R-:W-:Y:S02]  /*1490*/  FSETP.NAN.AND P0, PT, R21.reuse, R21, PT ;  /* 0x000000151500720b */ /* 0x040fe40003f08000 */
[----:B0-----:R-:W-:Y:S02]  /*14a0*/  FSETP.GT.AND P4, PT, R4, R7, PT ;  /* 0x000000070400720b */ /* 0x001fe40003f84000 */
[----:B-1----:R-:W-:-:S04]  /*14b0*/  FSETP.GEU.AND P5, PT, R21, R6, PT ;  /* 0x000000061500720b */ /* 0x002fc80003fae000 */
[C---:B------:R-:W-:Y:S02]  /*14c0*/  FSEL R6, R21.reuse, R6, !P5 ;  /* 0x0000000615067208 */ /* 0x040fe40006800000 */
[----:B------:R-:W-:Y:S02]  /*14d0*/  FSETP.NAN.AND P5, PT, R4, R4, PT ;  /* 0x000000040400720b */ /* 0x000fe40003fa8000 */
[----:B------:R-:W-:-:S03]  /*14e0*/  FSEL R6, R21, R6, P0 ;  /* 0x0000000615067208 */ /* 0x000fc60000000000 */
[----:B------:R-:W-:Y:S02]  /*14f0*/  @!P4 FSEL R4, R4, R7, P5 ;  /* 0x000000070404c208 */ /* 0x000fe40002800000 */
[C---:B------:R-:W-:Y:S01]  /*1500*/  LOP3.LUT P0, RZ, R19.reuse, 0x3, RZ, 0xc0, !PT ;  /* 0x0000000313ff7812 */ /* 0x040fe2000780c0ff */
[----:B------:R-:W0:Y:S01]  /*1510*/  SHFL.BFLY PT, R7, R6, 0x1, 0x1f ;  /* 0x0c201f0006077f89 */ /* 0x000e2200000e0000 */
[C---:B------:R-:W-:Y:S02]  /*1520*/  FSETP.NAN.AND P6, PT, R6.reuse, R6, PT ;  /* 0x000000060600720b */ /* 0x040fe40003fc8000 */
[----:B------:R-:W-:Y:S01]  /*1530*/  ISETP.LT.AND P0, PT, R19, 0x8, !P0 ;  /* 0x000000081300780c */ /* 0x000fe20004701270 */
[----:B------:R-:W1:Y:S01]  /*1540*/  SHFL.BFLY PT, R9, R4, 0x2, 0x1f ;  /* 0x0c401f0004097f89 */ /* 0x000e6200000e0000 */
[----:B0-----:R-:W-:Y:S02]  /*1550*/  FSETP.GEU.AND P5, PT, R6, R7, PT ;  /* 0x000000070600720b */ /* 0x001fe40003fae000 */
[----:B-1----:R-:W-:-:S11]  /*1560*/  FSETP.GT.AND P4, PT, R4, R9, PT ;  /* 0x000000090400720b */ /* 0x002fd60003f84000 */
[----:B------:R-:W-:Y:S02]  /*1570*/  @P5 SEL R6, R6, R7, P6 ;  /* 0x0000000706065207 */ /* 0x000fe40003000000 */
[C---:B------:R-:W-:Y:S02]  /*1580*/  FSETP.NAN.AND P5, PT, R4.reuse, R4, PT ;  /* 0x000000040400720b */ /* 0x040fe40003fa8000 */
[----:B------:R-:W-:Y:S01]  /*1590*/  LOP3.LUT R7, R19, 0x1, RZ, 0xc0, !PT ;  /* 0x0000000113077812 */ /* 0x000fe200078ec0ff */
[----:B------:R-:W-:Y:S01]  /*15a0*/  @P0 STS [R19.X4], R6 ;  /* 0x0000000613000388 */ /* 0x000fe20000004800 */
[----:B------:R-:W-:-:S03]  /*15b0*/  @!P4 FSEL R4, R4, R9, P5 ;  /* 0x000000090404c208 */ /* 0x000fc60002800000 */
[----:B------:R-:W-:Y:S01]  /*15c0*/  BAR.SYNC.DEFER_BLOCKING 0x0 ;  /* 0x0000000000007b1d */ /* 0x000fe20000010000 */
[----:B------:R-:W-:-:S05]  /*15d0*/  FSETP.NAN.AND P5, PT, R4, R4, PT ;  /* 0x000000040400720b */ /* 0x000fca0003fa8000 */
[----:B------:R-:W0:Y:S04]  /*15e0*/  SHFL.BFLY PT, R9, R4, 0x1, 0x1f ;  /* 0x0c201f0004097f89 */ /* 0x000e2800000e0000 */
[----:B------:R-:W1:Y:S04]  /*15f0*/  LDS R12, [R15.X16] ;  /* 0x000000000f0c7984 */ /* 0x000e68000000c800 */
[----:B------:R-:W-:Y:S01]  /*1600*/  BAR.SYNC.DEFER_BLOCKING 0x0 ;  /* 0x0000000000007b1d */ /* 0x000fe20000010000 */
[----:B0-----:R-:W-:-:S13]  /*1610*/  FSETP.GT.AND P4, PT, R4, R9, PT ;  /* 0x000000090400720b */ /* 0x001fda0003f84000 */
[----:B------:R-:W-:Y:S01]  /*1620*/  @!P4 SEL R4, R4, R9, P5 ;  /* 0x000000090404c207 */ /* 0x000fe20002800000 */
[----:B-1----:R-:W-:Y:S04]  /*1630*/  STS [R11], R12 ;  /* 0x0000000c0b007388 */ /* 0x002fe80000000800 */
[----:B------:R-:W-:Y:S06]  /*1640*/  BAR.SYNC.DEFER_BLOCKING 0x0 ;  /* 0x0000000000007b1d */ /* 0x000fec0000010000 */
[----:B------:R-:W-:Y:S04]  /*1650*/  LDS R6, [R7.X4] ;  /* 0x0000000007067984 */ /* 0x000fe80000004800 */
[----:B------:R-:W-:Y:S06]  /*1660*/  BAR.SYNC.DEFER_BLOCKING 0x0 ;  /* 0x0000000000007b1d */ /* 0x000fec0000010000 */
[----:B------:R0:W-:Y:S04]  /*1670*/  @!P2 STS [R5], R4 ;  /* 0x000000040500a388 */ /* 0x0001e80000000800 */
[----:B------:R-:W-:Y:S01]  /*1680*/  BAR.SYNC.DEFER_BLOCKING 0x0 ;  /* 0x0000000000007b1d */ /* 0x000fe20000010000 */
[----:B0-----:R-:W-:-:S05]  /*1690*/  CS2R R4, SRZ ;  /* 0x0000000000047805 */ /* 0x001fca000001ff00 */
[----:B------:R-:W0:Y:S04]  /*16a0*/  @!P3 LDS R0, [R19.X4] ;  /* 0x000000001300b984 */ /* 0x000e280000004800 */
[----:B0-----:R-:W0:Y:S01]  /*16b0*/  SHFL.BFLY PT, R9, R0, 0x2, 0x1f ;  /* 0x0c401f0000097f89 */ /* 0x001e2200000e0000 */
[C---:B------:R-:W-:Y:S02]  /*16c0*/  FSETP.NAN.AND P3, PT, R0.reuse, R0, PT ;  /* 0x000000000000720b */ /* 0x040fe40003f68000 */
[----:B0-----:R-:W-:-:S04]  /*16d0*/  FSETP.GT.AND P2, PT, R0, R9, PT ;  /* 0x000000090000720b */ /* 0x001fc80003f44000 */
[----:B------:R-:W-:-:S04]  /*16e0*/  FSEL R9, R0, R9, P2 ;  /* 0x0000000900097208 */ /* 0x000fc80001000000 */
[----:B------:R-:W-:-:S04]  /*16f0*/  FSEL R8, R0, R9, P3 ;  /* 0x0000000900087208 */ /* 0x000fc80001800000 */
[C---:B------:R-:W-:Y:S01]  /*1700*/  FSETP.NAN.AND P3, PT, R8.reuse, R8, PT ;  /* 0x000000080800720b */ /* 0x040fe20003f68000 */
[----:B------:R-:W0:Y:S02]  /*1710*/  SHFL.BFLY PT, R9, R8, 0x1, 0x1f ;  /* 0x0c201f0008097f89 */ /* 0x000e2400000e0000 */
[----:B0-----:R-:W-:-:S13]  /*1720*/  FSETP.GT.AND P2, PT, R8, R9, PT ;  /* 0x000000090800720b */ /* 0x001fda0003f44000 */
[----:B------:R-:W-:-:S05]  /*1730*/  @!P2 SEL R8, R8, R9, P3 ;  /* 0x000000090808a207 */ /* 0x000fca0001800000 */
[----:B------:R0:W-:Y:S04]  /*1740*/  @P0 STS [R19.X4], R8 ;  /* 0x0000000813000388 */ /* 0x0001e80000004800 */
[----:B------:R-:W-:Y:S01]  /*1750*/  BAR.SYNC.DEFER_BLOCKING 0x0 ;  /* 0x0000000000007b1d */ /* 0x000fe20000010000 */
[----:B------:R-:W-:-:S04]  /*1760*/  LOP3.LUT P0, RZ, R19, 0xfe, RZ, 0xc0, !PT ;  /* 0x000000fe13ff7812 */ /* 0x000fc8000780c0ff */
[C---:B------:R-:W-:Y:S01]  /*1770*/  ISETP.LT.AND P0, PT, R10.reuse, 0x200, !P0 ;  /* 0x000002000a00780c */ /* 0x040fe20004701270 */
[CC--:B0-----:R-:W-:Y:S01]  /*1780*/  IMAD.WIDE R8, R10.reuse, R17.reuse, c[0x0][0x168] ;  /* 0x00005a000a087625 */ /* 0x0c1fe200078e0211 */
[----:B------:R-:W0:Y:S04]  /*1790*/  LDS R0, [R15.X16] ;  /* 0x000000000f007984 */ /* 0x000e28000000c800 */
[----:B------:R-:W-:Y:S06]  /*17a0*/  BAR.SYNC.DEFER_BLOCKING 0x0 ;  /* 0x0000000000007b1d */ /* 0x000fec0000010000 */
[----:B0-----:R0:W-:Y:S04]  /*17b0*/  STS [R11], R0 ;  /* 0x000000000b007388 */ /* 0x0011e80000000800 */
[----:B------:R-:W-:Y:S01]  /*17c0*/  BAR.SYNC.DEFER_BLOCKING 0x0 ;  /* 0x0000000000007b1d */ /* 0x000fe20000010000 */
[----:B0-----:R-:W-:-:S05]  /*17d0*/  IMAD.WIDE R10, R10, R17, c[0x0][0x170] ;  /* 0x00005c000a0a7625 */ /* 0x001fca00078e0211 */
[----:B------:R-:W0:Y:S02]  /*17e0*/  LDS R7, [R7.X4] ;  /* 0x0000000007077984 */ /* 0x000e240000004800 */
[----:B0-----:R-:W-:Y:S02]  /*17f0*/  F2FP.BF16.PACK_AB R13, R7, R6 ;  /* 0x00000006070d723e */ /* 0x001fe400000010ff */
[----:B------:R-:W-:Y:S02]  /*1800*/  CS2R R6, SRZ ;  /* 0x0000000000067805 */ /* 0x000fe4000001ff00 */
[C---:B------:R-:W-:Y:S02]  /*1810*/  PRMT R14, R13.reuse, 0x7610, R14 ;  /* 0x000076100d0e7816 */ /* 0x040fe4000000000e */
[----:B------:R-:W-:-:S03]  /*1820*/  PRMT R15, R13, 0x7632, R15 ;  /* 0x000076320d0f7816 */ /* 0x000fc6000000000f */
[----:B------:R0:W-:Y:S04]  /*1830*/  @P0 STG.E.U16 [R8.64], R14 ;  /* 0x0000000e08000986 */ /* 0x0001e8000c101504 */
[----:B------:R1:W-:Y:S04]  /*1840*/  @P0 STG.E.U16 [R10.64], R15 ;  /* 0x0000000f0a000986 */ /* 0x0003e8000c101504 */
[----:B------:R2:W3:Y:S01]  /*1850*/  @!P1 LDG.E.EF.128 R4, [R2.64] ;  /* 0x0000000402049981 */ /* 0x0004e2000c0e1d00 */
[----:B------:R-:W-:Y:S02]  /*1860*/  FSETP.GE.AND P0, PT, R12, RZ, PT ;  /* 0x000000ff0c00720b */ /* 0x000fe40003f06000 */
[----:B------:R-:W-:-:S02]  /*1870*/  FSETP.GTU.AND P2, PT, R0, RZ, PT ;  /* 0x000000ff0000720b */ /* 0x000fc40003f4c000 */
[----:B------:R-:W-:Y:S02]  /*1880*/  FSEL R12, R12, RZ, !P0 ;  /* 0x000000ff0c0c7208 */ /* 0x000fe40004000000 */
[----:B------:R-:W-:-:S03]  /*1890*/  FSEL R13, R0, RZ, P2 ;  /* 0x000000ff000d7208 */ /* 0x000fc60001000000 */
[----:B------:R-:W-:Y:S01]  /*18a0*/  FADD R12, RZ, -R12 ;  /* 0x8000000cff0c7221 */ /* 0x000fe20000000000 */
[----:B--2---:R-:W-:-:S04]  /*18b0*/  IMAD.MOV.U32 R3, RZ, RZ, 0x3e800000 ;  /* 0x3e800000ff037424 */ /* 0x004fc800078e00ff */
[C---:B------:R-:W-:Y:S02]  /*18c0*/  FSETP.NAN.AND P0, PT, R12.reuse, R12, PT ;  /* 0x0000000c0c00720b */ /* 0x040fe40003f08000 */
[----:B------:R-:W-:-:S11]  /*18d0*/  FSETP.GT.AND P2, PT, R12, R13, PT ;  /* 0x0000000d0c00720b */ /* 0x000fd60003f44000 */
[----:B------:R-:W-:-:S05]  /*18e0*/  @!P0 FSEL R12, R12, R13, P2 ;  /* 0x0000000d0c0c8208 */ /* 0x000fca0001000000 */
[----:B------:R-:W-:-:S05]  /*18f0*/  FMUL R12, R12, 0.0078740157186985015869 ;  /* 0x3c0102040c0c7820 */ /* 0x000fca0000400000 */
[C---:B------:R-:W-:Y:S02]  /*1900*/  FSETP.GT.AND P0, PT, R12.reuse, 9.9999997473787516356e-06, PT ;  /* 0x3727c5ac0c00780b */ /* 0x040fe40003f04000 */
[----:B------:R-:W-:-:S11]  /*1910*/  FSETP.NAN.AND P2, PT, R12, R12, PT ;  /* 0x0000000c0c00720b */ /* 0x000fd60003f48000 */
[----:B------:R-:W-:-:S04]  /*1920*/  @!P0 FSEL R12, R12, 9.9999997473787516356e-06, P2 ;  /* 0x3727c5ac0c0c8808 */ /* 0x000fc80001000000 */
[C---:B------:R-:W-:Y:S02]  /*1930*/  FSETP.GT.AND P0, PT, |R12|.reuse, 8.50705917302346158658e+37, PT ;  /* 0x7e8000000c00780b */ /* 0x040fe40003f04200 */
[----:B------:R-:W-:Y:S02]  /*1940*/  FSETP.GEU.AND P2, PT, |R12|, 1.175494350822287508e-38, PT ;  /* 0x008000000c00780b */ /* 0x000fe40003f4e200 */
[----:B------:R-:W-:-:S09]  /*1950*/  FSEL R3, R3, 1, P0 ;  /* 0x3f80000003037808 */ /* 0x000fd20000000000 */
[----:B------:R-:W-:Y:S02]  /*1960*/  @P0 FMUL R12, R12, 0.25 ;  /* 0x3e8000000c0c0820 */ /* 0x000fe40000400000 */
[----:B------:R-:W-:Y:S02]  /*1970*/  @!P2 FMUL R3, R3, 16777216 ;  /* 0x4b8000000303a820 */ /* 0x000fe40000400000 */
[----:B------:R-:W-:-:S04]  /*1980*/  @!P2 FMUL R12, R12, 16777216 ;  /* 0x4b8000000c0ca820 */ /* 0x000fc80000400000 */
[----:B------:R-:W2:Y:S02]  /*1990*/  MUFU.RCP R0, R12 ;  /* 0x0000000c00007308 */ /* 0x000ea40000001000 */
[----:B--2---:R-:W-:Y:S01]  /*19a0*/  FMUL R0, R0, R3 ;  /* 0x0000000300007220 */ /* 0x004fe20000400000 */
[C---:B---3--:R-:W-:Y:S01]  /*19b0*/  PRMT R2, R4.reuse, 0x7632, R2 ;  /* 0x0000763204027816 */ /* 0x048fe20000000002 */
[----:B------:R-:W-:-:S04]  /*19c0*/  IMAD.U32 R3, R4, 0x10000, RZ ;  /* 0x0001000004037824 */ /* 0x000fc800078e00ff */
[----:B0-----:R-:W-:Y:S01]  /*19d0*/  IMAD.U32 R9, R2, 0x10000, RZ ;  /* 0x0001000002097824 */ /* 0x001fe200078e00ff */
[C---:B------:R-:W-:Y:S01]  /*19e0*/  FMUL R4, R0.reuse, R3 ;  /* 0x0000000300047220 */ /* 0x040fe20000400000 */
[C---:B------:R-:W-:Y:S01]  /*19f0*/  IMAD.U32 R3, R5.reuse, 0x10000, RZ ;  /* 0x0001000005037824 */ /* 0x040fe200078e00ff */
[----:B------:R-:W-:Y:S01]  /*1a00*/  PRMT R5, R5, 0x7632, R5 ;  /* 0x0000763205057816 */ /* 0x000fe20000000005 */
[C---:B------:R-:W-:Y:S01]  /*1a10*/  FMUL R9, R0.reuse, R9 ;  /* 0x0000000900097220 */ /* 0x040fe20000400000 */
[----:B-1----:R0:W1:Y:S01]  /*1a20*/  FRND R11, R4 ;  /* 0x00000004000b7307 */ /* 0x0020620000201000 */
[----:B------:R-:W-:Y:S01]  /*1a30*/  FMUL R8, R0, R3 ;  /* 0x0000000300087220 */ /* 0x000fe20000400000 */
[----:B------:R-:W-:Y:S01]  /*1a40*/  PRMT R3, R6, 0x7632, R3 ;  /* 0x0000763206037816 */ /* 0x000fe20000000003 */
[----:B------:R-:W-:-:S04]  /*1a50*/  IMAD.U32 R5, R5, 0x10000, RZ ;  /* 0x0001000005057824 */ /* 0x000fc800078e00ff */
[----:B------:R-:W-:Y:S01]  /*1a60*/  FMUL R10, R0, R5 ;  /* 0x00000005000a7220 */ /* 0x000fe20000400000 */
[----:B------:R-:W2:Y:S01]  /*1a70*/  FRND R2, R9 ;  /* 0x0000000900027307 */ /* 0x000ea20000201000 */
[----:B------:R-:W-:Y:S02]  /*1a80*/  IMAD.U32 R5, R3, 0x10000, RZ ;  /* 0x0001000003057824 */ /* 0x000fe400078e00ff */
[----:B------:R-:W-:Y:S02]  /*1a90*/  IMAD.U32 R3, R6, 0x10000, RZ ;  /* 0x0001000006037824 */ /* 0x000fe400078e00ff */
[C---:B------:R-:W-:Y:S02]  /*1aa0*/  FMUL R5, R0.reuse, R5 ;  /* 0x0000000500057220 */ /* 0x040fe40000400000 */
[----:B0-----:R-:W-:Y:S01]  /*1ab0*/  FMUL R4, R0, R3 ;  /* 0x0000000300047220 */ /* 0x001fe20000400000 */
[----:B------:R-:W0:Y:S01]  /*1ac0*/  FRND R8, R8 ;  /* 0x0000000800087307 */ /* 0x000e220000201000 */
[C---:B------:R-:W-:Y:S01]  /*1ad0*/  IMAD.U32 R3, R7.reuse, 0x10000, RZ ;  /* 0x0001000007037824 */ /* 0x040fe200078e00ff */
[----:B------:R-:W-:-:S02]  /*1ae0*/  PRMT R7, R7, 0x7632, R7 ;  /* 0x0000763207077816 */ /* 0x000fc40000000007 */
[----:B-1----:R-:W-:Y:S01]  /*1af0*/  FSETP.GT.AND P3, PT, R11, -127, PT ;  /* 0xc2fe00000b00780b */ /* 0x002fe20003f64000 */
[----:B------:R-:W-:Y:S02]  /*1b00*/  FMUL R3, R0, R3 ;  /* 0x0000000300037220 */ /* 0x000fe40000400000 */
[----:B------:R-:W-:Y:S01]  /*1b10*/  IMAD.U32 R7, R7, 0x10000, RZ ;  /* 0x0001000007077824 */ /* 0x000fe200078e00ff */
[----:B------:R-:W1:Y:S01]  /*1b20*/  FRND R10, R10 ;  /* 0x0000000a000a7307 */ /* 0x000e620000201000 */
[C---:B--2---:R-:W-:Y:S02]  /*1b30*/  FSETP.GT.AND P2, PT, R2.reuse, -127, PT ;  /* 0xc2fe00000200780b */ /* 0x044fe40003f44000 */
[----:B------:R-:W-:Y:S01]  /*1b40*/  FSETP.NAN.AND P4, PT, R2, R2, PT ;  /* 0x000000020200720b */ /* 0x000fe20003f88000 */
[----:B------:R-:W-:-:S04]  /*1b50*/  FMUL R7, R0, R7 ;  /* 0x0000000700077220 */ /* 0x000fc80000400000 */
[----:B------:R-:W2:Y:S01]  /*1b60*/  FRND R5, R5 ;  /* 0x0000000500057307 */ /* 0x000ea20000201000 */
[----:B0-----:R-:W-:-:S05]  /*1b70*/  FSETP.GT.AND P0, PT, R8, -127, PT ;  /* 0xc2fe00000800780b */ /* 0x001fca0003f04000 */
[----:B------:R-:W-:Y:S02]  /*1b80*/  @!P2 FSEL R2, R2, -127, P4 ;  /* 0xc2fe00000202a808 */ /* 0x000fe40002000000 */
[----:B------:R-:W0:Y:S01]  /*1b90*/  FRND R4, R4 ;  /* 0x0000000400047307 */ /* 0x000e220000201000 */
[C---:B------:R-:W-:Y:S02]  /*1ba0*/  FSETP.NAN.AND P4, PT, R11.reuse, R11, PT ;  /* 0x0000000b0b00720b */ /* 0x040fe40003f88000 */
[----:B-1----:R-:W-:Y:S02]  /*1bb0*/  FSETP.GT.AND P2, PT, R10, -127, PT ;  /* 0xc2fe00000a00780b */ /* 0x002fe40003f44000 */
[----:B------:R-:W-:Y:S02]  /*1bc0*/  @!P3 FSEL R11, R11, -127, P4 ;  /* 0xc2fe00000b0bb808 */ /* 0x000fe40002000000 */
[----:B------:R-:W-:Y:S01]  /*1bd0*/  FSETP.NAN.AND P3, PT, R8, R8, PT ;  /* 0x000000080800720b */ /* 0x000fe20003f68000 */
[----:B------:R-:W1:Y:S01]  /*1be0*/  FRND R3, R3 ;  /* 0x0000000300037307 */ /* 0x000e620000201000 */
[----:B--2---:R-:W-:-:S02]  /*1bf0*/  FSETP.GT.AND P4, PT, R5, -127, PT ;  /* 0xc2fe00000500780b */ /* 0x004fc40003f84000 */
[----:B------:R-:W-:Y:S02]  /*1c00*/  @!P0 FSEL R8, R8, -127, P3 ;  /* 0xc2fe000008088808 */ /* 0x000fe40001800000 */
[----:B------:R-:W-:-:S03]  /*1c10*/  FSETP.NAN.AND P3, PT, R10, R10, PT ;  /* 0x0000000a0a00720b */ /* 0x000fc60003f68000 */
[----:B------:R-:W2:Y:S01]  /*1c20*/  FRND R7, R7 ;  /* 0x0000000700077307 */ /* 0x000ea20000201000 */
[----:B0-----:R-:W-:Y:S02]  /*1c30*/  FSETP.GT.AND P0, PT, R4, -127, PT ;  /* 0xc2fe00000400780b */ /* 0x001fe40003f04000 */
[----:B------:R-:W-:Y:S02]  /*1c40*/  @!P2 FSEL R10, R10, -127, P3 ;  /* 0xc2fe00000a0aa808 */ /* 0x000fe40001800000 */
[----:B------:R-:W-:Y:S02]  /*1c50*/  FSETP.NAN.AND P2, PT, R5, R5, PT ;  /* 0x000000050500720b */ /* 0x000fe40003f48000 */
[----:B------:R-:W-:Y:S01]  /*1c60*/  FSETP.NAN.AND P5, PT, R4, R4, PT ;  /* 0x000000040400720b */ /* 0x000fe20003fa8000 */
[----:B------:R-:W0:Y:S01]  /*1c70*/  F2I.S16.TRUNC.NTZ R6, R2 ;  /* 0x0000000200067305 */ /* 0x000e22000020e900 */
[----:B-1----:R-:W-:Y:S02]  /*1c80*/  FSETP.GT.AND P3, PT, R3, -127, PT ;  /* 0xc2fe00000300780b */ /* 0x002fe40003f64000 */
[----:B------:R-:W-:-:S02]  /*1c90*/  @!P4 FSEL R5, R5, -127, P2 ;  /* 0xc2fe00000505c808 */ /* 0x000fc40001000000 */
[----:B------:R-:W-:Y:S02]  /*1ca0*/  FSETP.GEU.AND P4, PT, R2, 127, PT ;  /* 0x42fe00000200780b */ /* 0x000fe40003f8e000 */
[----:B------:R-:W-:Y:S01]  /*1cb0*/  @!P0 FSEL R4, R4, -127, P5 ;  /* 0xc2fe000004048808 */ /* 0x000fe20002800000 */
[----:B------:R-:W1:Y:S01]  /*1cc0*/  F2I.S16.TRUNC.NTZ R9, R11 ;  /* 0x0000000b00097305 */ /* 0x000e62000020e900 */
[----:B--2---:R-:W-:Y:S02]  /*1cd0*/  FSETP.GT.AND P2, PT, R7, -127, PT ;  /* 0xc2fe00000700780b */ /* 0x004fe40003f44000 */
[----:B------:R-:W-:Y:S02]  /*1ce0*/  FSETP.NAN.AND P5, PT, R3, R3, PT ;  /* 0x000000030300720b */ /* 0x000fe40003fa8000 */
[----:B------:R-:W-:Y:S02]  /*1cf0*/  FSETP.GEU.AND P0, PT, R11, 127, PT ;  /* 0x42fe00000b00780b */ /* 0x000fe40003f0e000 */
[----:B------:R-:W-:Y:S01]  /*1d00*/  @!P3 FSEL R3, R3, -127, P5 ;  /* 0xc2fe00000303b808 */ /* 0x000fe20002800000 */
[----:B------:R-:W2:Y:S01]  /*1d10*/  F2I.S16.TRUNC.NTZ R13, R8 ;  /* 0x00000008000d7305 */ /* 0x000ea2000020e900 */
[----:B------:R-:W-:-:S02]  /*1d20*/  FSETP.NAN.AND P6, PT, R7, R7, PT ;  /* 0x000000070700720b */ /* 0x000fc40003fc8000 */
[----:B------:R-:W-:Y:S02]  /*1d30*/  FSETP.NAN.AND P5, PT, R2, R2, PT ;  /* 0x000000020200720b */ /* 0x000fe40003fa8000 */
[----:B0-----:R-:W-:Y:S02]  /*1d40*/  LOP3.LUT R6, R6, 0xffff, RZ, 0xc0, !PT ;  /* 0x0000ffff06067812 */ /* 0x001fe400078ec0ff */
[----:B------:R-:W-:Y:S01]  /*1d50*/  @!P2 FSEL R7, R7, -127, P6 ;  /* 0xc2fe00000707a808 */ /* 0x000fe20003000000 */
[----:B------:R-:W0:Y:S01]  /*1d60*/  F2I.S16.TRUNC.NTZ R12, R10 ;  /* 0x0000000a000c7305 */ /* 0x000e22000020e900 */
[----:B------:R-:W-:Y:S02]  /*1d70*/  @P4 SEL R6, R6, 0x7f, P5 ;  /* 0x0000007f06064807 */ /* 0x000fe40002800000 */
[----:B------:R-:W-:Y:S02]  /*1d80*/  FSETP.GEU.AND P2, PT, R8, 127, PT ;  /* 0x42fe00000800780b */ /* 0x000fe40003f4e000 */
[----:B------:R-:W-:-:S02]  /*1d90*/  FSETP.GEU.AND P5, PT, R10, 127, PT ;  /* 0x42fe00000a00780b */ /* 0x000fc40003fae000 */
[----:B------:R-:W-:Y:S01]  /*1da0*/  FSETP.NAN.AND P3, PT, R11, R11, PT ;  /* 0x0000000b0b00720b */ /* 0x000fe20003f68000 */
[----:B------:R-:W3:Y:S01]  /*1db0*/  F2I.S16.TRUNC.NTZ R14, R5 ;  /* 0x00000005000e7305 */ /* 0x000ee2000020e900 */
[----:B-1----:R-:W-:Y:S02]  /*1dc0*/  LOP3.LUT R9, R9, 0xffff, RZ, 0xc0, !PT ;  /* 0x0000ffff09097812 */ /* 0x002fe400078ec0ff */
[----:B------:R-:W-:Y:S02]  /*1dd0*/  FSETP.NAN.AND P4, PT, R8, R8, PT ;  /* 0x000000080800720b */ /* 0x000fe40003f88000 */
[----:B------:R-:W-:Y:S02]  /*1de0*/  @P0 SEL R9, R9, 0x7f, P3 ;  /* 0x0000007f09090807 */ /* 0x000fe40001800000 */
[----:B------:R-:W-:Y:S01]  /*1df0*/  FSETP.GEU.AND P3, PT, R5, 127, PT ;  /* 0x42fe00000500780b */ /* 0x000fe20003f6e000 */
[----:B------:R-:W1:Y:S01]  /*1e00*/  F2I.S16.TRUNC.NTZ R2, R7 ;  /* 0x0000000700027305 */ /* 0x000e62000020e900 */
[----:B------:R-:W-:-:S02]  /*1e10*/  FSETP.NAN.AND P6, PT, R10, R10, PT ;  /* 0x0000000a0a00720b */ /* 0x000fc40003fc8000 */
[----:B--2---:R-:W-:Y:S02]  /*1e20*/  LOP3.LUT R13, R13, 0xffff, RZ, 0xc0, !PT ;  /* 0x0000ffff0d0d7812 */ /* 0x004fe400078ec0ff */
[----:B0-----:R-:W-:Y:S02]  /*1e30*/  LOP3.LUT R12, R12, 0xffff, RZ, 0xc0, !PT ;  /* 0x0000ffff0c0c7812 */ /* 0x001fe400078ec0ff */
[----:B------:R-:W-:Y:S01]  /*1e40*/  @P2 SEL R13, R13, 0x7f, P4 ;  /* 0x0000007f0d0d2807 */ /* 0x000fe20002000000 */
[----:B------:R1:W0:Y:S01]  /*1e50*/  F2I.S16.TRUNC.NTZ R15, R4 ;  /* 0x00000004000f7305 */ /* 0x000222000020e900 */
[----:B------:R-:W-:Y:S02]  /*1e60*/  @P5 SEL R12, R12, 0x7f, P6 ;  /* 0x0000007f0c0c5807 */ /* 0x000fe40003000000 */
[----:B------:R-:W-:Y:S02]  /*1e70*/  FSETP.GEU.AND P2, PT, R4, 127, PT ;  /* 0x42fe00000400780b */ /* 0x000fe40003f4e000 */
[----:B------:R-:W-:-:S02]  /*1e80*/  FSETP.GEU.AND P4, PT, R3, 127, PT ;  /* 0x42fe00000300780b */ /* 0x000fc40003f8e000 */
[----:B------:R-:W-:Y:S01]  /*1e90*/  FSETP.GEU.AND P5, PT, R7, 127, PT ;  /* 0x42fe00000700780b */ /* 0x000fe20003fae000 */
[----:B------:R2:W4:Y:S01]  /*1ea0*/  F2I.S16.TRUNC.NTZ R11, R3 ;  /* 0x00000003000b7305 */ /* 0x000522000020e900 */
[----:B------:R-:W-:Y:S02]  /*1eb0*/  FSETP.NAN.AND P0, PT, R5, R5, PT ;  /* 0x000000050500720b */ /* 0x000fe40003f08000 */
[----:B---3--:R-:W-:Y:S02]  /*1ec0*/  LOP3.LUT R14, R14, 0xffff, RZ, 0xc0, !PT ;  /* 0x0000ffff0e0e7812 */ /* 0x008fe400078ec0ff */
[----:B------:R-:W-:Y:S02]  /*1ed0*/  FSETP.NAN.AND P6, PT, R4, R4, PT ;  /* 0x000000040400720b */ /* 0x000fe40003fc8000 */
[----:B-1----:R-:W-:Y:S02]  /*1ee0*/  LOP3.LUT R4, R2, 0xffff, RZ, 0xc0, !PT ;  /* 0x0000ffff02047812 */ /* 0x002fe400078ec0ff */
[----:B------:R-:W-:-:S02]  /*1ef0*/  LOP3.LUT R2, R16, 0x3f8, RZ, 0xc0, !PT ;  /* 0x000003f810027812 */ /* 0x000fc400078ec0ff */
[----:B------:R-:W-:Y:S02]  /*1f00*/  @P3 SEL R14, R14, 0x7f, P0 ;  /* 0x0000007f0e0e3807 */ /* 0x000fe40000000000 */
[----:B------:R-:W-:Y:S01]  /*1f10*/  FSETP.NAN.AND P0, PT, R3, R3, PT ;  /* 0x000000030300720b */ /* 0x000fe20003f08000 */
[----:B--2---:R-:W-:Y:S01]  /*1f20*/  IMAD R3, R20, 0xc00, RZ ;  /* 0x00000c0014037824 */ /* 0x004fe200078e02ff */
[----:B------:R-:W-:Y:S02]  /*1f30*/  FSETP.NAN.AND P3, PT, R7, R7, PT ;  /* 0x000000070700720b */ /* 0x000fe40003f68000 */
[----:B0-----:R-:W-:Y:S02]  /*1f40*/  LOP3.LUT R15, R15, 0xffff, RZ, 0xc0, !PT ;  /* 0x0000ffff0f0f7812 */ /* 0x001fe400078ec0ff */
[----:B----4-:R-:W-:Y:S02]  /*1f50*/  LOP3.LUT R11, R11, 0xffff, RZ, 0xc0, !PT ;  /* 0x0000ffff0b0b7812 */ /* 0x010fe400078ec0ff */
[----:B------:R-:W-:-:S02]  /*1f60*/  LOP3.LUT R8, R2, 0x400, RZ, 0xfc, !PT ;  /* 0x0000040002087812 */ /* 0x000fc400078efcff */
[----:B------:R-:W-:Y:S02]  /*1f70*/  @P2 SEL R15, R15, 0x7f, P6 ;  /* 0x0000007f0f0f2807 */ /* 0x000fe40003000000 */
[----:B------:R-:W-:Y:S02]  /*1f80*/  @P4 SEL R11, R11, 0x7f, P0 ;  /* 0x0000007f0b0b4807 */ /* 0x000fe40000000000 */
[----:B------:R-:W-:Y:S02]  /*1f90*/  @P5 SEL R4, R4, 0x7f, P3 ;  /* 0x0000007f04045807 */ /* 0x000fe40001800000 */
[----:B------:R-:W-:Y:S02]  /*1fa0*/  PRMT R9, R9, 0x3340, R6 ;  /* 0x0000334009097816 */ /* 0x000fe40000000006 */
[----:B------:R-:W-:Y:S02]  /*1fb0*/  PRMT R12, R13, 0x3340, R12 ;  /* 0x000033400d0c7816 */ /* 0x000fe4000000000c */
[----:B------:R-:W-:-:S02]  /*1fc0*/  LOP3.LUT R16, R3, 0x3f8, R16, 0xf8, !PT ;  /* 0x000003f803107812 */ /* 0x000fc400078ef810 */
[----:B------:R-:W-:Y:S02]  /*1fd0*/  SHF.R.U32.HI R7, RZ, 0x7, R8 ;  /* 0x00000007ff077819 */ /* 0x000fe40000011608 */
[----:B------:R-:W-:Y:S02]  /*1fe0*/  PRMT R15, R15, 0x3340, R14 ;  /* 0x000033400f0f7816 */ /* 0x000fe4000000000e */
[----:B------:R-:W-:Y:S02]  /*1ff0*/  PRMT R4, R11, 0x3340, R4 ;  /* 0x000033400b047816 */ /* 0x000fe40000000004 */
[----:B------:R-:W-:Y:S01]  /*2000*/  PRMT R20, R9, 0x5410, R12 ;  /* 0x0000541009147816 */ /* 0x000fe2000000000c */
[----:B------:R-:W-:Y:S01]  /*2010*/  IMAD R12, R7, 0x80800, R18 ;  /* 0x00080800070c7824 */ /* 0x000fe200078e0212 */
[----:B------:R-:W-:Y:S01]  /*2020*/  IADD3 R14, P0, R16, c[0x0][0x178], RZ ;  /* 0x00005e00100e7a10 */ /* 0x000fe20007f1e0ff */
[----:B------:R-:W-:Y:S01]  /*2030*/  CS2R R6, SRZ ;  /* 0x0000000000067805 */ /* 0x000fe2000001ff00 */
[----:B------:R-:W-:Y:S01]  /*2040*/  PRMT R21, R15, 0x5410, R4 ;  /* 0x000054100f157816 */ /* 0x000fe20000000004 */
[----:B------:R-:W-:Y:S01]  /*2050*/  IMAD.WIDE R12, R12, R17, c[0x0][0x160] ;  /* 0x000058000c0c7625 */ /* 0x000fe200078e0211 */
[----:B------:R-:W-:Y:S01]  /*2060*/  CS2R R4, SRZ ;  /* 0x0000000000047805 */ /* 0x000fe2000001ff00 */
[----:B------:R-:W-:-:S05]  /*2070*/  LEA.HI.X.SX32 R15, R16, c[0x0][0x17c], 0x1, P0 ;  /* 0x00005f00100f7a11 */ /* 0x000fca00000f0eff */
[----:B------:R0:W-:Y:S04]  /*2080*/  @!P1 STG.E.64 [R14.64], R20 ;  /* 0x000000140e009986 */ /* 0x0001e8000c101b04 */
[----:B------:R-:W2:Y:S01]  /*2090*/  @!P1 LDG.E.EF.128 R4, [R12.64] ;  /* 0x000000040c049981 */ /* 0x000ea2000c0e1d00 */
[----:B------:R-:W-:Y:S01]  /*20a0*/  LOP3.LUT R2, R2, 0x800, RZ, 0xfc, !PT ;  /* 0x0000080002027812 */ /* 0x000fe200078efcff */
[----:B------:R-:W-:Y:S02]  /*20b0*/  IMAD.IADD R8, R3, 0x1, R8 ;  /* 0x0000000103087824 */ /* 0x000fe400078e0208 */
[C---:B--2---:R-:W-:Y:S01]  /*20c0*/  IMAD.U32 R9, R4.reuse, 0x10000, RZ ;  /* 0x0001000004097824 */ /* 0x044fe200078e00ff */
[----:B------:R-:W-:Y:S01]  /*20d0*/  PRMT R4, R4, 0x7632, R4 ;  /* 0x0000763204047816 */ /* 0x000fe20000000004 */
[C---:B------:R-:W-:Y:S01]  /*20e0*/  IMAD.U32 R11, R5.reuse, 0x10000, RZ ;  /* 0x00010000050b7824 */ /* 0x040fe200078e00ff */
[----:B------:R-:W-:Y:S01]  /*20f0*/  PRMT R5, R5, 0x7632, R5 ;  /* 0x0000763205057816 */ /* 0x000fe20000000005 */
[----:B------:R-:W-:Y:S01]  /*2100*/  FMUL R9, R0, R9 ;  /* 0x0000000900097220 */ /* 0x000fe20000400000 */
[----:B------:R-:W-:Y:S01]  /*2110*/  IMAD.U32 R19, R6, 0x10000, RZ ;  /* 0x0001000006137824 */ /* 0x000fe200078e00ff */
[----:B------:R-:W-:Y:S01]  /*2120*/  FMUL R10, R0, R11 ;  /* 0x0000000b000a7220 */ /* 0x000fe20000400000 */
[----:B------:R-:W-:Y:S01]  /*2130*/  IMAD.U32 R13, R4, 0x10000, RZ ;  /* 0x00010000040d7824 */ /* 0x000fe200078e00ff */
[----:B------:R-:W-:Y:S01]  /*2140*/  PRMT R6, R6, 0x7632, R6 ;  /* 0x0000763206067816 */ /* 0x000fe20000000006 */
[C---:B------:R-:W-:Y:S01]  /*2150*/  FMUL R11, R0.reuse, R19 ;  /* 0x00000013000b7220 */ /* 0x040fe20000400000 */
[----:B------:R-:W1:Y:S01]  /*2160*/  FRND R9, R9 ;  /* 0x0000000900097307 */ /* 0x000e620000201000 */
[----:B------:R-:W-:Y:S01]  /*2170*/  FMUL R13, R0, R13 ;  /* 0x0000000d000d7220 */ /* 0x000fe20000400000 */
[----:B------:R-:W-:-:S02]  /*2180*/  IMAD.U32 R5, R5, 0x10000, RZ ;  /* 0x0001000005057824 */ /* 0x000fc400078e00ff */
[C---:B------:R-:W-:Y:S01]  /*2190*/  IMAD.U32 R19, R7.reuse, 0x10000, RZ ;  /* 0x0001000007137824 */ /* 0x040fe200078e00ff */
[----:B------:R-:W-:Y:S01]  /*21a0*/  PRMT R7, R7, 0x7632, R7 ;  /* 0x0000763207077816 */ /* 0x000fe20000000007 */
[----:B------:R-:W-:Y:S01]  /*21b0*/  FMUL R12, R0, R5 ;  /* 0x00000005000c7220 */ /* 0x000fe20000400000 */
[----:B------:R-:W-:Y:S01]  /*21c0*/  IMAD.U32 R5, R6, 0x10000, RZ ;  /* 0x0001000006057824 */ /* 0x000fe200078e00ff */
[----:B------:R-:W2:Y:S01]  /*21d0*/  FRND R10, R10 ;  /* 0x0000000a000a7307 */ /* 0x000ea20000201000 */
[C---:B------:R-:W-:Y:S01]  /*21e0*/  FMUL R19, R0.reuse, R19 ;  /* 0x0000001300137220 */ /* 0x040fe20000400000 */
[----:B------:R-:W-:Y:S01]  /*21f0*/  IMAD.U32 R7, R7, 0x10000, RZ ;  /* 0x0001000007077824 */ /* 0x000fe200078e00ff */
[----:B------:R-:W-:-:S03]  /*2200*/  FMUL R5, R0, R5 ;  /* 0x0000000500057220 */ /* 0x000fc60000400000 */
[----:B------:R-:W-:Y:S02]  /*2210*/  FMUL R7, R0, R7 ;  /* 0x0000000700077220 */ /* 0x000fe40000400000 */
[----:B------:R-:W3:Y:S01]  /*2220*/  FRND R13, R13 ;  /* 0x0000000d000d7307 */ /* 0x000ee20000201000 */
[C---:B-1----:R-:W-:Y:S02]  /*2230*/  FSETP.GT.AND P2, PT, R9.reuse, -127, PT ;  /* 0xc2fe00000900780b */ /* 0x042fe40003f44000 */
[----:B------:R-:W-:Y:S02]  /*2240*/  FSETP.NAN.AND P3, PT, R9, R9, PT ;  /* 0x000000090900720b */ /* 0x000fe40003f68000 */
[----:B--2---:R-:W-:-:S03]  /*2250*/  FSETP.GT.AND P4, PT, R10, -127, PT ;  /* 0xc2fe00000a00780b */ /* 0x004fc60003f84000 */
[----:B------:R-:W1:Y:S06]  /*2260*/  FRND R11, R11 ;  /* 0x0000000b000b7307 */ /* 0x000e6c0000201000 */
[----:B------:R-:W-:Y:S02]  /*2270*/  @!P2 FSEL R9, R9, -127, P3 ;  /* 0xc2fe00000909a808 */ /* 0x000fe40001800000 */
[----:B---3--:R-:W-:Y:S01]  /*2280*/  FSETP.GT.AND P0, PT, R13, -127, PT ;  /* 0xc2fe00000d00780b */ /* 0x008fe20003f04000 */
[----:B------:R-:W2:Y:S01]  /*2290*/  FRND R12, R12 ;  /* 0x0000000c000c7307 */ /* 0x000ea20000201000 */
[----:B------:R-:W-:-:S04]  /*22a0*/  FSETP.NAN.AND P2, PT, R10, R10, PT ;  /* 0x0000000a0a00720b */ /* 0x000fc80003f48000 */
[----:B------:R-:W-:Y:S02]  /*22b0*/  @!P4 FSEL R10, R10, -127, P2 ;  /* 0xc2fe00000a0ac808 */ /* 0x000fe40001000000 */
[----:B------:R-:W-:Y:S01]  /*22c0*/  FSETP.NAN.AND P2, PT, R13, R13, PT ;  /* 0x0000000d0d00720b */ /* 0x000fe20003f48000 */
[----:B------:R-:W3:Y:S01]  /*22d0*/  FRND R4, R19 ;  /* 0x0000001300047307 */ /* 0x000ee20000201000 */
[----:B-1----:R-:W-:-:S03]  /*22e0*/  FSETP.GT.AND P3, PT, R11, -127, PT ;  /* 0xc2fe00000b00780b */ /* 0x002fc60003f64000 */
[----:B------:R-:W-:Y:S02]  /*22f0*/  @!P0 FSEL R13, R13, -127, P2 ;  /* 0xc2fe00000d0d8808 */ /* 0x000fe40001000000 */
[----:B------:R-:W-:Y:S02]  /*2300*/  FSETP.NAN.AND P0, PT, R11, R11, PT ;  /* 0x0000000b0b00720b */ /* 0x000fe40003f08000 */
[----:B------:R-:W1:Y:S01]  /*2310*/  FRND R5, R5 ;  /* 0x0000000500057307 */ /* 0x000e620000201000 */
[C---:B--2---:R-:W-:Y:S02]  /*2320*/  FSETP.GT.AND P2, PT, R12.reuse, -127, PT ;  /* 0xc2fe00000c00780b */ /* 0x044fe40003f44000 */
[----:B------:R-:W-:-:S03]  /*2330*/  FSETP.NAN.AND P6, PT, R12, R12, PT ;  /* 0x0000000c0c00720b */ /* 0x000fc60003fc8000 */
[----:B------:R-:W-:Y:S02]  /*2340*/  @!P3 FSEL R11, R11, -127, P0 ;  /* 0xc2fe00000b0bb808 */ /* 0x000fe40000000000 */
[----:B------:R-:W2:Y:S01]  /*2350*/  FRND R7, R7 ;  /* 0x0000000700077307 */ /* 0x000ea20000201000 */
[C---:B---3--:R-:W-:Y:S02]  /*2360*/  FSETP.GT.AND P4, PT, R4.reuse, -127, PT ;  /* 0xc2fe00000400780b */ /* 0x048fe40003f84000 */
[----:B------:R-:W-:Y:S02]  /*2370*/  FSETP.NAN.AND P0, PT, R4, R4, PT ;  /* 0x000000040400720b */ /* 0x000fe40003f08000 */
[----:B------:R-:W-:Y:S02]  /*2380*/  FSETP.GEU.AND P3, PT, R13, 127, PT ;  /* 0x42fe00000d00780b */ /* 0x000fe40003f6e000 */
[----:B------:R-:W-:Y:S01]  /*2390*/  @!P2 FSEL R12, R12, -127, P6 ;  /* 0xc2fe00000c0ca808 */ /* 0x000fe20003000000 */
[----:B------:R-:W3:Y:S01]  /*23a0*/  F2I.S16.TRUNC.NTZ R6, R13 ;  /* 0x0000000d00067305 */ /* 0x000ee2000020e900 */
[----:B-1----:R-:W-:-:S02]  /*23b0*/  FSETP.GT.AND P5, PT, R5, -127, PT ;  /* 0xc2fe00000500780b */ /* 0x002fc40003fa4000 */
[----:B------:R-:W-:-:S03]  /*23c0*/  FSETP.NAN.AND P6, PT, R5, R5, PT ;  /* 0x000000050500720b */ /* 0x000fc60003fc8000 */
[----:B------:R-:W-:Y:S02]  /*23d0*/  @!P4 FSEL R4, R4, -127, P0 ;  /* 0xc2fe00000404c808 */ /* 0x000fe40000000000 */
[----:B0-----:R-:W0:Y:S01]  /*23e0*/  F2I.S16.TRUNC.NTZ R14, R9 ;  /* 0x00000009000e7305 */ /* 0x001e22000020e900 */
[----:B--2---:R-:W-:Y:S02]  /*23f0*/  FSETP.GT.AND P2, PT, R7, -127, PT ;  /* 0xc2fe00000700780b */ /* 0x004fe40003f44000 */
[----:B------:R-:W-:Y:S02]  /*2400*/  FSETP.NAN.AND P4, PT, R13, R13, PT ;  /* 0x0000000d0d00720b */ /* 0x000fe40003f88000 */
[----:B------:R-:W-:Y:S02]  /*2410*/  FSETP.GEU.AND P0, PT, R9, 127, PT ;  /* 0x42fe00000900780b */ /* 0x000fe40003f0e000 */
[----:B------:R-:W-:Y:S01]  /*2420*/  @!P5 FSEL R5, R5, -127, P6 ;  /* 0xc2fe00000505d808 */ /* 0x000fe20003000000 */
[----:B------:R-:W1:Y:S01]  /*2430*/  F2I.S16.TRUNC.NTZ R15, R10 ;  /* 0x0000000a000f7305 */ /* 0x000e62000020e900 */
[----:B---3--:R-:W-:-:S02]  /*2440*/  LOP3.LUT R13, R6, 0xffff, RZ, 0xc0, !PT ;  /* 0x0000ffff060d7812 */ /* 0x008fc400078ec0ff */
[----:B------:R-:W-:Y:S02]  /*2450*/  FSETP.NAN.AND P6, PT, R7, R7, PT ;  /* 0x000000070700720b */ /* 0x000fe40003fc8000 */
[----:B------:R-:W-:Y:S02]  /*2460*/  @P3 SEL R13, R13, 0x7f, P4 ;  /* 0x0000007f0d0d3807 */ /* 0x000fe40002000000 */
[----:B------:R-:W-:Y:S01]  /*2470*/  FSETP.GEU.AND P4, PT, R10, 127, PT ;  /* 0x42fe00000a00780b */ /* 0x000fe20003f8e000 */
[----:B------:R-:W2:Y:S01]  /*2480*/  F2I.S16.TRUNC.NTZ R6, R12 ;  /* 0x0000000c00067305 */ /* 0x000ea2000020e900 */
[----:B------:R-:W-:Y:S02]  /*2490*/  FSETP.GEU.AND P5, PT, R12, 127, PT ;  /* 0x42fe00000c00780b */ /* 0x000fe40003fae000 */
[----:B------:R-:W-:Y:S02]  /*24a0*/  FSETP.NAN.AND P3, PT, R9, R9, PT ;  /* 0x000000090900720b */ /* 0x000fe40003f68000 */
[----:B0-----:R-:W-:-:S02]  /*24b0*/  LOP3.LUT R14, R14, 0xffff, RZ, 0xc0, !PT ;  /* 0x0000ffff0e0e7812 */ /* 0x001fc400078ec0ff */
[----:B------:R-:W-:Y:S01]  /*24c0*/  @!P2 FSEL R7, R7, -127, P6 ;  /* 0xc2fe00000707a808 */ /* 0x000fe20003000000 */
[----:B------:R-:W0:Y:S01]  /*24d0*/  F2I.S16.TRUNC.NTZ R16, R11 ;  /* 0x0000000b00107305 */ /* 0x000e22000020e900 */
[----:B------:R-:W-:Y:S02]  /*24e0*/  @P0 SEL R14, R14, 0x7f, P3 ;  /* 0x0000007f0e0e0807 */ /* 0x000fe40001800000 */
[----:B------:R-:W-:Y:S02]  /*24f0*/  FSETP.NAN.AND P3, PT, R10, R10, PT ;  /* 0x0000000a0a00720b */ /* 0x000fe40003f68000 */
[----:B------:R-:W-:Y:S02]  /*2500*/  FSETP.GEU.AND P0, PT, R11, 127, PT ;  /* 0x42fe00000b00780b */ /* 0x000fe40003f0e000 */
[----:B-1----:R-:W-:Y:S01]  /*2510*/  LOP3.LUT R15, R15, 0xffff, RZ, 0xc0, !PT ;  /* 0x0000ffff0f0f7812 */ /* 0x002fe200078ec0ff */
[----:B------:R-:W1:Y:S01]  /*2520*/  F2I.S16.TRUNC.NTZ R19, R4 ;  /* 0x0000000400137305 */ /* 0x000e62000020e900 */
[----:B------:R-:W-:-:S02]  /*2530*/  FSETP.NAN.AND P6, PT, R12, R12, PT ;  /* 0x0000000c0c00720b */ /* 0x000fc40003fc8000 */
[----:B--2---:R-:W-:Y:S02]  /*2540*/  LOP3.LUT R6, R6, 0xffff, RZ, 0xc0, !PT ;  /* 0x0000ffff06067812 */ /* 0x004fe400078ec0ff */
[----:B------:R-:W-:Y:S02]  /*2550*/  @P4 SEL R15, R15, 0x7f, P3 ;  /* 0x0000007f0f0f4807 */ /* 0x000fe40001800000 */
[----:B------:R-:W-:Y:S01]  /*2560*/  @P5 SEL R6, R6, 0x7f, P6 ;  /* 0x0000007f06065807 */ /* 0x000fe20003000000 */
[----:B------:R-:W2:Y:S01]  /*2570*/  F2I.S16.TRUNC.NTZ R9, R5 ;  /* 0x0000000500097305 */ /* 0x000ea2000020e900 */
[----:B------:R-:W-:Y:S02]  /*2580*/  FSETP.GEU.AND P3, PT, R4, 127, PT ;  /* 0x42fe00000400780b */ /* 0x000fe40003f6e000 */
[----:B------:R-:W-:Y:S02]  /*2590*/  FSETP.GEU.AND P4, PT, R5, 127, PT ;  /* 0x42fe00000500780b */ /* 0x000fe40003f8e000 */
[----:B------:R-:W-:-:S02]  /*25a0*/  FSETP.GEU.AND P5, PT, R7, 127, PT ;  /* 0x42fe00000700780b */ /* 0x000fc40003fae000 */
[----:B------:R-:W-:Y:S01]  /*25b0*/  FSETP.NAN.AND P2, PT, R11, R11, PT ;  /* 0x0000000b0b00720b */ /* 0x000fe20003f48000 */
[----:B------:R-:W3:Y:S01]  /*25c0*/  F2I.S16.TRUNC.NTZ R10, R7 ;  /* 0x00000007000a7305 */ /* 0x000ee2000020e900 */
[----:B0-----:R-:W-:Y:S02]  /*25d0*/  LOP3.LUT R16, R16, 0xffff, RZ, 0xc0, !PT ;  /* 0x0000ffff10107812 */ /* 0x001fe400078ec0ff */
[----:B------:R-:W-:Y:S02]  /*25e0*/  FSETP.NAN.AND P6, PT, R4, R4, PT ;  /* 0x000000040400720b */ /* 0x000fe40003fc8000 */
[----:B------:R-:W-:Y:S02]  /*25f0*/  @P0 SEL R16, R16, 0x7f, P2 ;  /* 0x0000007f10100807 */ /* 0x000fe40001000000 */
[----:B------:R-:W-:Y:S02]  /*2600*/  FSETP.NAN.AND P0, PT, R5, R5, PT ;  /* 0x000000050500720b */ /* 0x000fe40003f08000 */
[----:B------:R-:W-:-:S02]  /*2610*/  FSETP.NAN.AND P2, PT, R7, R7, PT ;  /* 0x000000070700720b */ /* 0x000fc40003f48000 */
[----:B-1----:R-:W-:Y:S02]  /*2620*/  LOP3.LUT R19, R19, 0xffff, RZ, 0xc0, !PT ;  /* 0x0000ffff13137812 */ /* 0x002fe400078ec0ff */
[----:B--2---:R-:W-:Y:S02]  /*2630*/  LOP3.LUT R9, R9, 0xffff, RZ, 0xc0, !PT ;  /* 0x0000ffff09097812 */ /* 0x004fe400078ec0ff */
[----:B------:R-:W-:Y:S02]  /*2640*/  @P3 SEL R19, R19, 0x7f, P6 ;  /* 0x0000007f13133807 */ /* 0x000fe40003000000 */
[----:B---3--:R-:W-:Y:S02]  /*2650*/  LOP3.LUT R10, R10, 0xffff, RZ, 0xc0, !PT ;  /* 0x0000ffff0a0a7812 */ /* 0x008fe400078ec0ff */
[----:B------:R-:W-:Y:S02]  /*2660*/  @P4 SEL R9, R9, 0x7f, P0 ;  /* 0x0000007f09094807 */ /* 0x000fe40000000000 */
[----:B------:R-:W-:-:S02]  /*2670*/  @P5 SEL R10, R10, 0x7f, P2 ;  /* 0x0000007f0a0a5807 */ /* 0x000fc40001000000 */
[----:B------:R-:W-:Y:S02]  /*2680*/  SHF.R.U32.HI R5, RZ, 0x7, R2 ;  /* 0x00000007ff057819 */ /* 0x000fe40000011602 */
[----:B------:R-:W-:Y:S02]  /*2690*/  PRMT R13, R14, 0x3340, R13 ;  /* 0x000033400e0d7816 */ /* 0x000fe4000000000d */
[----:B------:R-:W-:Y:S01]  /*26a0*/  PRMT R6, R15, 0x3340, R6 ;  /* 0x000033400f067816 */ /* 0x000fe20000000006 */
[----:B------:R-:W-:Y:S01]  /*26b0*/  IMAD R12, R5, 0x80800, R18 ;  /* 0x00080800050c7824 */ /* 0x000fe200078e0212 */
[----:B------:R-:W-:Y:S01]  /*26c0*/  PRMT R9, R16, 0x3340, R9 ;  /* 0x0000334010097816 */ /* 0x000fe20000000009 */
[----:B------:R-:W-:Y:S01]  /*26d0*/  CS2R R4, SRZ ;  /* 0x0000000000047805 */ /* 0x000fe2000001ff00 */
[----:B------:R-:W-:Y:S02]  /*26e0*/  PRMT R10, R19, 0x3340, R10 ;  /* 0x00003340130a7816 */ /* 0x000fe4000000000a */
[----:B------:R-:W-:-:S02]  /*26f0*/  IADD3 R14, P0, R8, c[0x0][0x178], RZ ;  /* 0x00005e00080e7a10 */ /* 0x000fc40007f1e0ff */
[----:B------:R-:W-:Y:S01]  /*2700*/  PRMT R18, R13, 0x5410, R6 ;  /* 0x000054100d127816 */ /* 0x000fe20000000006 */
[----:B------:R-:W-:Y:S01]  /*2710*/  IMAD.WIDE R12, R12, R17, c[0x0][0x160] ;  /* 0x000058000c0c7625 */ /* 0x000fe200078e0211 */
[----:B------:R-:W-:Y:S01]  /*2720*/  PRMT R19, R9, 0x5410, R10 ;  /* 0x0000541009137816 */ /* 0x000fe2000000000a */
[----:B------:R-:W-:Y:S01]  /*2730*/  CS2R R6, SRZ ;  /* 0x0000000000067805 */ /* 0x000fe2000001ff00 */
[----:B------:R-:W-:-:S05]  /*2740*/  LEA.HI.X.SX32 R15, R8, c[0x0][0x17c], 0x1, P0 ;  /* 0x00005f00080f7a11 */ /* 0x000fca00000f0eff */
[----:B------:R0:W-:Y:S04]  /*2750*/  @!P1 STG.E.64 [R14.64], R18 ;  /* 0x000000120e009986 */ /* 0x0001e8000c101b04 */
[----:B------:R-:W2:Y:S02]  /*2760*/  @!P1 LDG.E.EF.128 R4, [R12.64] ;  /* 0x000000040c049981 */ /* 0x000ea4000c0e1d00 */
[C---:B--2---:R-:W-:Y:S01]  /*2770*/  IMAD.U32 R9, R4.reuse, 0x10000, RZ ;  /* 0x0001000004097824 */ /* 0x044fe200078e00ff */
[----:B------:R-:W-:Y:S01]  /*2780*/  PRMT R4, R4, 0x7632, R4 ;  /* 0x0000763204047816 */ /* 0x000fe20000000004 */
[C---:B------:R-:W-:Y:S01]  /*2790*/  IMAD.U32 R11, R6.reuse, 0x10000, RZ ;  /* 0x00010000060b7824 */ /* 0x040fe200078e00ff */
[----:B------:R-:W-:Y:S01]  /*27a0*/  PRMT R6, R6, 0x7632, R6 ;  /* 0x0000763206067816 */ /* 0x000fe20000000006 */
[----:B------:R-:W-:Y:S01]  /*27b0*/  FMUL R8, R0, R9 ;  /* 0x0000000900087220 */ /* 0x000fe20000400000 */
[C---:B------:R-:W-:Y:S01]  /*27c0*/  IMAD.U32 R9, R5.reuse, 0x10000, RZ ;  /* 0x0001000005097824 */ /* 0x040fe200078e00ff */
[----:B------:R-:W-:-:S03]  /*27d0*/  PRMT R5, R5, 0x7632, R5 ;  /* 0x0000763205057816 */ /* 0x000fc60000000005 */
[C---:B------:R-:W-:Y:S01]  /*27e0*/  FMUL R10, R0.reuse, R9 ;  /* 0x00000009000a7220 */ /* 0x040fe20000400000 */
[C---:B------:R-:W-:Y:S01]  /*27f0*/  FMUL R9, R0.reuse, R11 ;  /* 0x0000000b00097220 */ /* 0x040fe20000400000 */
[----:B------:R-:W1:Y:S01]  /*2800*/  FRND R8, R8 ;  /* 0x0000000800087307 */ /* 0x000e620000201000 */
[C---:B------:R-:W-:Y:S01]  /*2810*/  IMAD.U32 R11, R7.reuse, 0x10000, RZ ;  /* 0x00010000070b7824 */ /* 0x040fe200078e00ff */
[----:B------:R-:W-:Y:S01]  /*2820*/  PRMT R7, R7, 0x7632, R7 ;  /* 0x0000763207077816 */ /* 0x000fe20000000007 */
[----:B------:R-:W-:Y:S02]  /*2830*/  IMAD.U32 R5, R5, 0x10000, RZ ;  /* 0x0001000005057824 */ /* 0x000fe400078e00ff */
[----:B------:R-:W-:Y:S01]  /*2840*/  FMUL R13, R0, R11 ;  /* 0x0000000b000d7220 */ /* 0x000fe20000400000 */
[----:B------:R-:W-:Y:S01]  /*2850*/  IMAD.U32 R11, R4, 0x10000, RZ ;  /* 0x00010000040b7824 */ /* 0x000fe200078e00ff */
[----:B------:R-:W-:Y:S01]  /*2860*/  FMUL R12, R0, R5 ;  /* 0x00000005000c7220 */ /* 0x000fe20000400000 */
[----:B------:R-:W2:Y:S01]  /*2870*/  FRND R10, R10 ;  /* 0x0000000a000a7307 */ /* 0x000ea20000201000 */
[----:B------:R-:W-:Y:S01]  /*2880*/  IMAD.U32 R5, R6, 0x10000, RZ ;  /* 0x0001000006057824 */ /* 0x000fe200078e00ff */
[----:B------:R-:W-:Y:S01]  /*2890*/  FMUL R11, R0, R11 ;  /* 0x0000000b000b7220 */ /* 0x000fe20000400000 */
[----:B------:R-:W-:-:S02]  /*28a0*/  IMAD.U32 R7, R7, 0x10000, RZ ;  /* 0x0001000007077824 */ /* 0x000fc400078e00ff */
[C---:B------:R-:W-:Y:S02]  /*28b0*/  FMUL R5, R0.reuse, R5 ;  /* 0x0000000500057220 */ /* 0x040fe40000400000 */
[----:B------:R-:W-:Y:S01]  /*28c0*/  FMUL R7, R0, R7 ;  /* 0x0000000700077220 */ /* 0x000fe20000400000 */
[----:B------:R-:W3:Y:S01]  /*28d0*/  FRND R9, R9 ;  /* 0x0000000900097307 */ /* 0x000ee20000201000 */
[C---:B-1----:R-:W-:Y:S02]  /*28e0*/  FSETP.GT.AND P2, PT, R8.reuse, -127, PT ;  /* 0xc2fe00000800780b */ /* 0x042fe40003f44000 */
[----:B------:R-:W-:-:S05]  /*28f0*/  FSETP.NAN.AND P4, PT, R8, R8, PT ;  /* 0x000000080800720b */ /* 0x000fca0003f88000 */
[----:B------:R-:W1:Y:S01]  /*2900*/  FRND R11, R11 ;  /* 0x0000000b000b7307 */ /* 0x000e620000201000 */
[----:B--2---:R-:W-:-:S05]  /*2910*/  FSETP.GT.AND P3, PT, R10, -127, PT ;  /* 0xc2fe00000a00780b */ /* 0x004fca0003f64000 */
[----:B------:R-:W-:Y:S02]  /*2920*/  @!P2 FSEL R8, R8, -127, P4 ;  /* 0xc2fe00000808a808 */ /* 0x000fe40002000000 */
[----:B------:R-:W2:Y:S01]  /*2930*/  FRND R4, R13 ;  /* 0x0000000d00047307 */ /* 0x000ea20000201000 */
[----:B---3--:R-:W-:Y:S02]  /*2940*/  FSETP.GT.AND P0, PT, R9, -127, PT ;  /* 0xc2fe00000900780b */ /* 0x008fe40003f04000 */
[----:B------:R-:W-:-:S04]  /*2950*/  FSETP.NAN.AND P4, PT, R10, R10, PT ;  /* 0x0000000a0a00720b */ /* 0x000fc80003f88000 */
[----:B------:R-:W-:Y:S01]  /*2960*/  @!P3 FSEL R10, R10, -127, P4 ;  /* 0xc2fe00000a0ab808 */ /* 0x000fe20002000000 */
[----:B------:R-:W3:Y:S01]  /*2970*/  FRND R12, R12 ;  /* 0x0000000c000c7307 */ /* 0x000ee20000201000 */
[----:B-1----:R-:W-:Y:S02]  /*2980*/  FSETP.GT.AND P2, PT, R11, -127, PT ;  /* 0xc2fe00000b00780b */ /* 0x002fe40003f44000 */
[----:B------:R-:W-:-:S04]  /*2990*/  FSETP.NAN.AND P4, PT, R9, R9, PT ;  /* 0x000000090900720b */ /* 0x000fc80003f88000 */
[----:B------:R-:W-:Y:S01]  /*29a0*/  @!P0 FSEL R9, R9, -127, P4 ;  /* 0xc2fe000009098808 */ /* 0x000fe20002000000 */
[----:B------:R-:W1:Y:S01]  /*29b0*/  FRND R5, R5 ;  /* 0x0000000500057307 */ /* 0x000e620000201000 */
[----:B------:R-:W-:Y:S02]  /*29c0*/  FSETP.NAN.AND P0, PT, R11, R11, PT ;  /* 0x0000000b0b00720b */ /* 0x000fe40003f08000 */
[----:B--2---:R-:W-:-:S03]  /*29d0*/  FSETP.GT.AND P3, PT, R4, -127, PT ;  /* 0xc2fe00000400780b */ /* 0x004fc60003f64000 */
[----:B------:R-:W-:Y:S02]  /*29e0*/  @!P2 FSEL R11, R11, -127, P0 ;  /* 0xc2fe00000b0ba808 */ /* 0x000fe40000000000 */
[----:B------:R-:W2:Y:S01]  /*29f0*/  FRND R7, R7 ;  /* 0x0000000700077307 */ /* 0x000ea20000201000 */
[----:B---3--:R-:W-:Y:S02]  /*2a00*/  FSETP.GT.AND P0, PT, R12, -127, PT ;  /* 0xc2fe00000c00780b */ /* 0x008fe40003f04000 */
[----:B------:R-:W-:Y:S02]  /*2a10*/  FSETP.NAN.AND P2, PT, R4, R4, PT ;  /* 0x000000040400720b */ /* 0x000fe40003f48000 */
[----:B------:R-:W-:-:S03]  /*2a20*/  FSETP.NAN.AND P5, PT, R12, R12, PT ;  /* 0x0000000c0c00720b */ /* 0x000fc60003fa8000 */
[----:B------:R-:W0:Y:S01]  /*2a30*/  F2I.S16.TRUNC.NTZ R0, R11 ;  /* 0x0000000b00007305 */ /* 0x000e22000020e900 */
[----:B------:R-:W-:Y:S02]  /*2a40*/  @!P3 FSEL R4, R4, -127, P2 ;  /* 0xc2fe00000404b808 */ /* 0x000fe40001000000 */
[----:B-1----:R-:W-:Y:S02]  /*2a50*/  FSETP.GT.AND P4, PT, R5, -127, PT ;  /* 0xc2fe00000500780b */ /* 0x002fe40003f84000 */
[----:B------:R-:W-:Y:S02]  /*2a60*/  FSETP.GEU.AND P2, PT, R11, 127, PT ;  /* 0x42fe00000b00780b */ /* 0x000fe40003f4e000 */
[----:B------:R-:W-:Y:S01]  /*2a70*/  @!P0 FSEL R12, R12, -127, P5 ;  /* 0xc2fe00000c0c8808 */ /* 0x000fe20002800000 */
[----:B------:R-:W1:Y:S01]  /*2a80*/  F2I.S16.TRUNC.NTZ R6, R8 ;  /* 0x0000000800067305 */ /* 0x000e62000020e900 */
[----:B--2---:R-:W-:Y:S02]  /*2a90*/  FSETP.GT.AND P0, PT, R7, -127, PT ;  /* 0xc2fe00000700780b */ /* 0x004fe40003f04000 */
[----:B------:R-:W-:-:S02]  /*2aa0*/  FSETP.NAN.AND P3, PT, R11, R11, PT ;  /* 0x0000000b0b00720b */ /* 0x000fc40003f68000 */
[C---:B------:R-:W-:Y:S02]  /*2ab0*/  FSETP.NAN.AND P6, PT, R5.reuse, R5, PT ;  /* 0x000000050500720b */ /* 0x040fe40003fc8000 */
[----:B------:R-:W-:Y:S01]  /*2ac0*/  FSETP.GEU.AND P5, PT, R8, 127, PT ;  /* 0x42fe00000800780b */ /* 0x000fe20003fae000 */
[----:B------:R-:W2:Y:S01]  /*2ad0*/  F2I.S16.TRUNC.NTZ R13, R10 ;  /* 0x0000000a000d7305 */ /* 0x000ea2000020e900 */
[----:B0-----:R-:W-:Y:S02]  /*2ae0*/  LOP3.LUT R14, R0, 0xffff, RZ, 0xc0, !PT ;  /* 0x0000ffff000e7812 */ /* 0x001fe400078ec0ff */
[----:B------:R-:W-:Y:S02]  /*2af0*/  @!P4 FSEL R5, R5, -127, P6 ;  /* 0xc2fe00000505c808 */ /* 0x000fe40003000000 */
[----:B------:R-:W-:Y:S02]  /*2b00*/  @P2 SEL R14, R14, 0x7f, P3 ;  /* 0x0000007f0e0e2807 */ /* 0x000fe40001800000 */
[----:B------:R-:W-:Y:S01]  /*2b10*/  FSETP.NAN.AND P3, PT, R7, R7, PT ;  /* 0x000000070700720b */ /* 0x000fe20003f68000 */
[----:B------:R-:W0:Y:S01]  /*2b20*/  F2I.S16.TRUNC.NTZ R11, R12 ;  /* 0x0000000c000b7305 */ /* 0x000e22000020e900 */
[----:B------:R-:W-:-:S02]  /*2b30*/  FSETP.GEU.AND P2, PT, R10, 127, PT ;  /* 0x42fe00000a00780b */ /* 0x000fc40003f4e000 */
[----:B------:R-:W-:Y:S02]  /*2b40*/  FSETP.GEU.AND P4, PT, R12, 127, PT ;  /* 0x42fe00000c00780b */ /* 0x000fe40003f8e000 */
[----:B-1----:R-:W-:Y:S02]  /*2b50*/  LOP3.LUT R15, R6, 0xffff, RZ, 0xc0, !PT ;  /* 0x0000ffff060f7812 */ /* 0x002fe400078ec0ff */
[----:B------:R-:W-:Y:S01]  /*2b60*/  @!P0 FSEL R7, R7, -127, P3 ;  /* 0xc2fe000007078808 */ /* 0x000fe20001800000 */
[----:B------:R-:W1:Y:S01]  /*2b70*/  F2I.S16.TRUNC.NTZ R6, R5 ;  /* 0x0000000500067305 */ /* 0x000e62000020e900 */
[----:B------:R-:W-:Y:S02]  /*2b80*/  FSETP.NAN.AND P6, PT, R8, R8, PT ;  /* 0x000000080800720b */ /* 0x000fe40003fc8000 */
[----:B--2---:R-:W-:Y:S02]  /*2b90*/  LOP3.LUT R0, R13, 0xffff, RZ, 0xc0, !PT ;  /* 0x0000ffff0d007812 */ /* 0x004fe400078ec0ff */
[----:B------:R-:W-:-:S02]  /*2ba0*/  @P5 SEL R15, R15, 0x7f, P6 ;  /* 0x0000007f0f0f5807 */ /* 0x000fc40003000000 */
[----:B------:R-:W-:Y:S01]  /*2bb0*/  FSETP.NAN.AND P6, PT, R10, R10, PT ;  /* 0x0000000a0a00720b */ /* 0x000fe20003fc8000 */
[----:B------:R-:W2:Y:S01]  /*2bc0*/  F2I.S16.TRUNC.NTZ R16, R9 ;  /* 0x0000000900107305 */ /* 0x000ea2000020e900 */
[----:B------:R-:W-:Y:S01]  /*2bd0*/  FSETP.NAN.AND P5, PT, R12, R12, PT ;  /* 0x0000000c0c00720b */ /* 0x000fe20003fa8000 */
[----:B------:R-:W-:Y:S01]  /*2be0*/  IMAD.IADD R10, R3, 0x1, R2 ;  /* 0x00000001030a7824 */ /* 0x000fe200078e0202 */
[----:B------:R-:W-:Y:S02]  /*2bf0*/  FSETP.GEU.AND P3, PT, R5, 127, PT ;  /* 0x42fe00000500780b */ /* 0x000fe40003f6e000 */
[----:B0-----:R-:W-:Y:S02]  /*2c00*/  LOP3.LUT R11, R11, 0xffff, RZ, 0xc0, !PT ;  /* 0x0000ffff0b0b7812 */ /* 0x001fe400078ec0ff */
[----:B------:R-:W-:Y:S01]  /*2c10*/  @P2 SEL R0, R0, 0x7f, P6 ;  /* 0x0000007f00002807 */ /* 0x000fe20003000000 */
[----:B------:R-:W0:Y:S01]  /*2c20*/  F2I.S16.TRUNC.NTZ R17, R4 ;  /* 0x0000000400117305 */ /* 0x000e22000020e900 */
[----:B------:R-:W-:-:S02]  /*2c30*/  @P4 SEL R11, R11, 0x7f, P5 ;  /* 0x0000007f0b0b4807 */ /* 0x000fc40002800000 */
[----:B------:R-:W-:Y:S02]  /*2c40*/  FSETP.GEU.AND P2, PT, R9, 127, PT ;  /* 0x42fe00000900780b */ /* 0x000fe40003f4e000 */
[----:B------:R-:W-:Y:S02]  /*2c50*/  FSETP.GEU.AND P6, PT, R4, 127, PT ;  /* 0x42fe00000400780b */ /* 0x000fe40003fce000 */
[----:B------:R-:W-:Y:S01]  /*2c60*/  FSETP.GEU.AND P4, PT, R7, 127, PT ;  /* 0x42fe00000700780b */ /* 0x000fe20003f8e000 */
[----:B------:R-:W3:Y:S01]  /*2c70*/  F2I.S16.TRUNC.NTZ R8, R7 ;  /* 0x0000000700087305 */ /* 0x000ee2000020e900 */
[----:B------:R-:W-:Y:S02]  /*2c80*/  FSETP.NAN.AND P0, PT, R5, R5, PT ;  /* 0x000000050500720b */ /* 0x000fe40003f08000 */
[----:B-1----:R-:W-:Y:S02]  /*2c90*/  LOP3.LUT R6, R6, 0xffff, RZ, 0xc0, !PT ;  /* 0x0000ffff06067812 */ /* 0x002fe400078ec0ff */
[----:B------:R-:W-:-:S02]  /*2ca0*/  FSETP.NAN.AND P5, PT, R9, R9, PT ;  /* 0x000000090900720b */ /* 0x000fc40003fa8000 */
[----:B------:R-:W-:Y:S02]  /*2cb0*/  @P3 SEL R6, R6, 0x7f, P0 ;  /* 0x0000007f06063807 */ /* 0x000fe40000000000 */
[----:B------:R-:W-:Y:S02]  /*2cc0*/  FSETP.NAN.AND P0, PT, R4, R4, PT ;  /* 0x000000040400720b */ /* 0x000fe40003f08000 */
[----:B------:R-:W-:Y:S02]  /*2cd0*/  FSETP.NAN.AND P3, PT, R7, R7, PT ;  /* 0x000000070700720b */ /* 0x000fe40003f68000 */
[----:B--2---:R-:W-:Y:S02]  /*2ce0*/  LOP3.LUT R3, R16, 0xffff, RZ, 0xc0, !PT ;  /* 0x0000ffff10037812 */ /* 0x004fe400078ec0ff */
[----:B0-----:R-:W-:Y:S02]  /*2cf0*/  LOP3.LUT R17, R17, 0xffff, RZ, 0xc0, !PT ;  /* 0x0000ffff11117812 */ /* 0x001fe400078ec0ff */
[----:B---3--:R-:W-:-:S02]  /*2d00*/  LOP3.LUT R8, R8, 0xffff, RZ, 0xc0, !PT ;  /* 0x0000ffff08087812 */ /* 0x008fc400078ec0ff */
[----:B------:R-:W-:Y:S02]  /*2d10*/  @P2 SEL R3, R3, 0x7f, P5 ;  /* 0x0000007f03032807 */ /* 0x000fe40002800000 */
[----:B------:R-:W-:Y:S02]  /*2d20*/  @P6 SEL R17, R17, 0x7f, P0 ;  /* 0x0000007f11116807 */ /* 0x000fe40000000000 */
[----:B------:R-:W-:Y:S02]  /*2d30*/  @P4 SEL R8, R8, 0x7f, P3 ;  /* 0x0000007f08084807 */ /* 0x000fe40001800000 */
[----:B------:R-:W-:Y:S02]  /*2d40*/  PRMT R15, R15, 0x3340, R14 ;  /* 0x000033400f0f7816 */ /* 0x000fe4000000000e */
[----:B------:R-:W-:Y:S02]  /*2d50*/  PRMT R0, R0, 0x3340, R11 ;  /* 0x0000334000007816 */ /* 0x000fe4000000000b */
[----:B------:R-:W-:-:S02]  /*2d60*/  PRMT R5, R3, 0x3340, R6 ;  /* 0x0000334003057816 */ /* 0x000fc40000000006 */
[C---:B------:R-:W-:Y:S02]  /*2d70*/  IADD3 R2, P0, R10.reuse, c[0x0][0x178], RZ ;  /* 0x00005e000a027a10 */ /* 0x040fe40007f1e0ff */
[----:B------:R-:W-:Y:S02]  /*2d80*/  PRMT R8, R17, 0x3340, R8 ;  /* 0x0000334011087816 */ /* 0x000fe40000000008 */
[----:B------:R-:W-:Y:S02]  /*2d90*/  PRMT R4, R15, 0x5410, R0 ;  /* 0x000054100f047816 */ /* 0x000fe40000000000 */
[----:B------:R-:W-:Y:S02]  /*2da0*/  LEA.HI.X.SX32 R3, R10, c[0x0][0x17c], 0x1, P0 ;  /* 0x00005f000a037a11 */ /* 0x000fe400000f0eff */
[----:B------:R-:W-:Y:S01]  /*2db0*/  PRMT R5, R5, 0x5410, R8 ;  /* 0x0000541005057816 */ /* 0x000fe20000000008 */
[----:B------:R-:W-:Y:S06]  /*2dc0*/  @P1 EXIT ;  /* 0x000000000000194d */ /* 0x000fec0003800000 */
[----:B------:R-:W-:Y:S01]  /*2dd0*/  STG.E.64 [R2.64], R4 ;  /* 0x0000000402007986 */ /* 0x000fe2000c101b04 */
[----:B------:R-:W-:Y:S05]  /*2de0*/  EXIT ;  /* 0x000000000000794d */ /* 0x000fea0003800000 */
.L_x_0:
[----:B------:R-:W-:-:S00]  /*2df0*/  BRA `(.L_x_0) ;  /* 0xfffffff000007947 */ /* 0x000fc0000383ffff */
[----:B------:R-:W-:-:S00]  /*2e00*/  NOP ;  /* 0x0000000000007918 */ /* 0x000fc00000000000 */
[----:B------:R-:W-:-:S00]  /*2e10*/  NOP ;  /* 0x0000000000007918 */ /* 0x000fc00000000000 */
[----:B------:R-:W-:-:S00]  /*2e20*/  NOP ;  /* 0x0000000000007918 */ /* 0x000fc00000000000 */
[----:B------:R-:W-:-:S00]  /*2e30*/  NOP ;  /* 0x0000000000007918 */ /* 0x000fc00000000000 */
[----:B------:R-:W-:-:S00]  /*2e40*/  NOP ;  /* 0x0000000000007918 */ /* 0x000fc00000000000 */
[----:B------:R-:W-:-:S00]  /*2e50*/  NOP ;  /* 0x0000000000007918 */ /* 0x000fc00000000000 */
[----:B------:R-:W-:-:S00]  /*2e60*/  NOP ;  /* 0x0000000000007918 */ /* 0x000fc00000000000 */
[----:B------:R-:W-:-:S00]  /*2e70*/  NOP ;  /* 0x0000000000007918 */ /* 0x000fc00000000000 */
.L_x_1:


//--------------------- .nv.shared.triton_red_fused__to_copy_add_amax_amin_clamp_mul_reciprocal_11 --------------------------
	.section	.nv.shared.triton_red_fused__to_copy_add_amax_amin_clamp_mul_reciprocal_11,"aw",@nobits
	.sectionflags	@""
	.align	16
